def attn_fwd(
    Q,
    K,
    V,
    Out,
    Lse,
    sm_scale,
    stride_qz,
    stride_qh,
    stride_qm,
    stride_qk,
    stride_kz,
    stride_kh,
    stride_kn,
    stride_kk,
    stride_vz,
    stride_vh,
    stride_vn,
    stride_vk,
    stride_oz,
    stride_oh,
    stride_om,
    stride_ok,
    seqlen_q,
    seqlen_k,
    BLOCK_M: tl.constexpr,
    BLOCK_N: tl.constexpr,
    HEAD_DIM: tl.constexpr,
    CAUSAL: tl.constexpr,
):
    start_m = tl.program_id(0)
    off_hz = tl.program_id(1)
    q_off = off_hz * stride_qh
    k_off = off_hz * stride_kh
    v_off = off_hz * stride_vh
    offs_m = start_m * BLOCK_M + tl.arange(0, BLOCK_M)
    offs_d = tl.arange(0, HEAD_DIM)
    offs_n = tl.arange(0, BLOCK_N)
    q_ptrs = Q + q_off + offs_m[:, None] * stride_qm + offs_d[None, :] * stride_qk
    k_ptrs = K + k_off + offs_d[:, None] * stride_kk + offs_n[None, :] * stride_kn
    v_ptrs = V + v_off + offs_n[:, None] * stride_vn + offs_d[None, :] * stride_vk
    m_i = tl.full([BLOCK_M], float("-inf"), dtype=tl.float32)
    l_i = tl.zeros([BLOCK_M], dtype=tl.float32) + 1.0
    acc = tl.zeros([BLOCK_M, HEAD_DIM], dtype=tl.float32)
    q = tl.load(q_ptrs)
    acc, l_i, m_i = _attn_fwd_inner(
        acc,
        l_i,
        m_i,
        q,
        k_ptrs,
        v_ptrs,
        sm_scale,
        stride_kn,
        stride_vn,
        start_m,
        seqlen_k,
        BLOCK_M,
        BLOCK_N,
        HEAD_DIM,
        CAUSAL,
    )
    acc = acc / l_i[:, None]
    lse = m_i + tl.math.log2(l_i) / 1.4426950408889634
    o_ptrs = (
        Out
        + off_hz * stride_oh
        + offs_m[:, None] * stride_om
        + offs_d[None, :] * stride_ok
    )
    tl.store(o_ptrs, acc.to(Out.dtype.element_ty))
    tl.store(Lse + off_hz * seqlen_q + offs_m, lse)

# config = {"BLOCK_M": 32, "BLOCK_N": 32, "HEAD_DIM": 16, "arch": "sm_100", "causal": false, "dtype": "fp16", "num_stages": 2, "num_warps": 8}
# arch = sm_100


// ===== COMPILED SASS (sm_100a) =====

	.target	sm_100a

	.elftype	@"ET_EXEC"


//--------------------- .note.nv.tkinfo           --------------------------
	.section	.note.nv.tkinfo,"",@"SHT_NOTE"
	.sectionflags	@"SHF_NOTE_NV_TKINFO"
	.tkinfo
        /*0018*/ 	.word	0x00000081
        /*0030*/ 	.string	""
        /*0030*/ 	.string	"ptxas-blackwell"
        /*0030*/ 	.string	"Cuda compilation tools, release 12.9, V12.9.86"
        /*0030*/ 	.string	"Build cuda_12.9.r12.9/compiler.36037853_0"
        /*0030*/ 	.string	"-v  -suppress-debug-info  -lineinfo  -arch sm_100a "



//--------------------- .note.nv.cuver            --------------------------
	.section	.note.nv.cuver,"",@"SHT_NOTE"
	.sectionflags	@"SHF_NOTE_NV_CUVER"
        /*0018*/ 	.short	0x0001
        /*001a*/ 	.short	0x0064
        /*001c*/ 	.short	0x0001
        /*001e*/ 	.short	0x0000
        /*0020*/ 	.short	0x0001
        /*0022*/ 	.short	0x0000


//--------------------- .nv.info                  --------------------------
	.section	.nv.info,"",@"SHT_CUDA_INFO"
	.align	4


	//----- nvinfo : EIATTR_REGCOUNT
	.align		4
        /*0000*/ 	.byte	0x04, 0x2f
        /*0002*/ 	.short	(.L_2 - .L_1)
	.align		4
.L_1:
        /*0004*/ 	.word	index@(attn_fwd)
        /*0008*/ 	.word	0x0000003c


	//----- nvinfo : EIATTR_FRAME_SIZE
	.align		4
.L_2:
        /*000c*/ 	.byte	0x04, 0x11
        /*000e*/ 	.short	(.L_4 - .L_3)
	.align		4
.L_3:
        /*0010*/ 	.word	index@(attn_fwd)
        /*0014*/ 	.word	0x00000000


	//----- nvinfo : EIATTR_MIN_STACK_SIZE
	.align		4
.L_4:
        /*0018*/ 	.byte	0x04, 0x12
        /*001a*/ 	.short	(.L_6 - .L_5)
	.align		4
.L_5:
        /*001c*/ 	.word	index@(attn_fwd)
        /*0020*/ 	.word	0x00000000
.L_6:


//--------------------- .nv.info.attn_fwd         --------------------------
	.section	.nv.info.attn_fwd,"",@"SHT_CUDA_INFO"
	.sectionflags	@""
	.align	4


	//----- nvinfo : EIATTR_CUDA_API_VERSION
	.align		4
        /*0000*/ 	.byte	0x04, 0x37
        /*0002*/ 	.short	(.L_8 - .L_7)
.L_7:
        /*0004*/ 	.word	0x00000081


	//----- nvinfo : EIATTR_KPARAM_INFO
	.align		4
.L_8:
        /*0008*/ 	.byte	0x04, 0x17
        /*000a*/ 	.short	(.L_10 - .L_9)
.L_9:
        /*000c*/ 	.word	0x00000000
        /*0010*/ 	.short	0x0019
        /*0012*/ 	.short	0x0080
        /*0014*/ 	.byte	0x00, 0xf4, 0x21, 0x00


	//----- nvinfo : EIATTR_KPARAM_INFO
	.align		4
.L_10:
        /*0018*/ 	.byte	0x04, 0x17
        /*001a*/ 	.short	(.L_12 - .L_11)
.L_11:
        /*001c*/ 	.word	0x00000000
        /*0020*/ 	.short	0x0018
        /*0022*/ 	.short	0x0078
        /*0024*/ 	.byte	0x00, 0xf4, 0x21, 0x00


	//----- nvinfo : EIATTR_KPARAM_INFO
	.align		4
.L_12:
        /*0028*/ 	.byte	0x04, 0x17
        /*002a*/ 	.short	(.L_14 - .L_13)
.L_13:
        /*002c*/ 	.word	0x00000000
        /*0030*/ 	.short	0x0017
        /*0032*/ 	.short	0x0070
        /*0034*/ 	.byte	0x00, 0xf0, 0x11, 0x00


	//----- nvinfo : EIATTR_KPARAM_INFO
	.align		4
.L_14:
        /*0038*/ 	.byte	0x04, 0x17
        /*003a*/ 	.short	(.L_16 - .L_15)
.L_15:
        /*003c*/ 	.word	0x00000000
        /*0040*/ 	.short	0x0016
        /*0042*/ 	.short	0x006c
        /*0044*/ 	.byte	0x00, 0xf0, 0x11, 0x00


	//----- nvinfo : EIATTR_KPARAM_INFO
	.align		4
.L_16:
        /*0048*/ 	.byte	0x04, 0x17
        /*004a*/ 	.short	(.L_18 - .L_17)
.L_17:
        /*004c*/ 	.word	0x00000000
        /*0050*/ 	.short	0x0015
        /*0052*/ 	.short	0x0068
        /*0054*/ 	.byte	0x00, 0xf0, 0x11, 0x00


	//----- nvinfo : EIATTR_KPARAM_INFO
	.align		4
.L_18:
        /*0058*/ 	.byte	0x04, 0x17
        /*005a*/ 	.short	(.L_20 - .L_19)
.L_19:
        /*005c*/ 	.word	0x00000000
        /*0060*/ 	.short	0x0014
        /*0062*/ 	.short	0x0064
        /*0064*/ 	.byte	0x00, 0xf0, 0x11, 0x00


	//----- nvinfo : EIATTR_KPARAM_INFO
	.align		4
.L_20:
        /*0068*/ 	.byte	0x04, 0x17
        /*006a*/ 	.short	(.L_22 - .L_21)
.L_21:
        /*006c*/ 	.word	0x00000000
        /*0070*/ 	.short	0x0013
        /*0072*/ 	.short	0x0060
        /*0074*/ 	.byte	0x00, 0xf0, 0x11, 0x00


	//----- nvinfo : EIATTR_KPARAM_INFO
	.align		4
.L_22:
        /*0078*/ 	.byte	0x04, 0x17
        /*007a*/ 	.short	(.L_24 - .L_23)
.L_23:
        /*007c*/ 	.word	0x00000000
        /*0080*/ 	.short	0x0012
        /*0082*/ 	.short	0x005c
        /*0084*/ 	.byte	0x00, 0xf0, 0x11, 0x00


	//----- nvinfo : EIATTR_KPARAM_INFO
	.align		4
.L_24:
        /*0088*/ 	.byte	0x04, 0x17
        /*008a*/ 	.short	(.L_26 - .L_25)
.L_25:
        /*008c*/ 	.word	0x00000000
        /*0090*/ 	.short	0x0011
        /*0092*/ 	.short	0x0058
        /*0094*/ 	.byte	0x00, 0xf0, 0x11, 0x00


	//----- nvinfo : EIATTR_KPARAM_INFO
	.align		4
.L_26:
        /*0098*/ 	.byte	0x04, 0x17
        /*009a*/ 	.short	(.L_28 - .L_27)
.L_27:
        /*009c*/ 	.word	0x00000000
        /*00a0*/ 	.short	0x0010
        /*00a2*/ 	.short	0x0054
        /*00a4*/ 	.byte	0x00, 0xf0, 0x11, 0x00


	//----- nvinfo : EIATTR_KPARAM_INFO
	.align		4
.L_28:
        /*00a8*/ 	.byte	0x04, 0x17
        /*00aa*/ 	.short	(.L_30 - .L_29)
.L_29:
        /*00ac*/ 	.word	0x00000000
        /*00b0*/ 	.short	0x000f
        /*00b2*/ 	.short	0x0050
        /*00b4*/ 	.byte	0x00, 0xf0, 0x11, 0x00


	//----- nvinfo : EIATTR_KPARAM_INFO
	.align		4
.L_30:
        /*00b8*/ 	.byte	0x04, 0x17
        /*00ba*/ 	.short	(.L_32 - .L_31)
.L_31:
        /*00bc*/ 	.word	0x00000000
        /*00c0*/ 	.short	0x000e
        /*00c2*/ 	.short	0x004c
        /*00c4*/ 	.byte	0x00, 0xf0, 0x11, 0x00


	//----- nvinfo : EIATTR_KPARAM_INFO
	.align		4
.L_32:
        /*00c8*/ 	.byte	0x04, 0x17
        /*00ca*/ 	.short	(.L_34 - .L_33)
.L_33:
        /*00cc*/ 	.word	0x00000000
        /*00d0*/ 	.short	0x000d
        /*00d2*/ 	.short	0x0048
        /*00d4*/ 	.byte	0x00, 0xf0, 0x11, 0x00


	//----- nvinfo : EIATTR_KPARAM_INFO
	.align		4
.L_34:
        /*00d8*/ 	.byte	0x04, 0x17
        /*00da*/ 	.short	(.L_36 - .L_35)
.L_35:
        /*00dc*/ 	.word	0x00000000
        /*00e0*/ 	.short	0x000c
        /*00e2*/ 	.short	0x0044
        /*00e4*/ 	.byte	0x00, 0xf0, 0x11, 0x00


	//----- nvinfo : EIATTR_KPARAM_INFO
	.align		4
.L_36:
        /*00e8*/ 	.byte	0x04, 0x17
        /*00ea*/ 	.short	(.L_38 - .L_37)
.L_37:
        /*00ec*/ 	.word	0x00000000
        /*00f0*/ 	.short	0x000b
        /*00f2*/ 	.short	0x0040
        /*00f4*/ 	.byte	0x00, 0xf0, 0x11, 0x00


	//----- nvinfo : EIATTR_KPARAM_INFO
	.align		4
.L_38:
        /*00f8*/ 	.byte	0x04, 0x17
        /*00fa*/ 	.short	(.L_40 - .L_39)
.L_39:
        /*00fc*/ 	.word	0x00000000
        /*0100*/ 	.short	0x000a
        /*0102*/ 	.short	0x003c
        /*0104*/ 	.byte	0x00, 0xf0, 0x11, 0x00


	//----- nvinfo : EIATTR_KPARAM_INFO
	.align		4
.L_40:
        /*0108*/ 	.byte	0x04, 0x17
        /*010a*/ 	.short	(.L_42 - .L_41)
.L_41:
        /*010c*/ 	.word	0x00000000
        /*0110*/ 	.short	0x0009
        /*0112*/ 	.short	0x0038
        /*0114*/ 	.byte	0x00, 0xf0, 0x11, 0x00


	//----- nvinfo : EIATTR_KPARAM_INFO
	.align		4
.L_42:
        /*0118*/ 	.byte	0x04, 0x17
        /*011a*/ 	.short	(.L_44 - .L_43)
.L_43:
        /*011c*/ 	.word	0x00000000
        /*0120*/ 	.short	0x0008
        /*0122*/ 	.short	0x0034
        /*0124*/ 	.byte	0x00, 0xf0, 0x11, 0x00


	//----- nvinfo : EIATTR_KPARAM_INFO
	.align		4
.L_44:
        /*0128*/ 	.byte	0x04, 0x17
        /*012a*/ 	.short	(.L_46 - .L_45)
.L_45:
        /*012c*/ 	.word	0x00000000
        /*0130*/ 	.short	0x0007
        /*0132*/ 	.short	0x0030
        /*0134*/ 	.byte	0x00, 0xf0, 0x11, 0x00


	//----- nvinfo : EIATTR_KPARAM_INFO
	.align		4
.L_46:
        /*0138*/ 	.byte	0x04, 0x17
        /*013a*/ 	.short	(.L_48 - .L_47)
.L_47:
        /*013c*/ 	.word	0x00000000
        /*0140*/ 	.short	0x0006
        /*0142*/ 	.short	0x002c
        /*0144*/ 	.byte	0x00, 0xf0, 0x11, 0x00


	//----- nvinfo : EIATTR_KPARAM_INFO
	.align		4
.L_48:
        /*0148*/ 	.byte	0x04, 0x17
        /*014a*/ 	.short	(.L_50 - .L_49)
.L_49:
        /*014c*/ 	.word	0x00000000
        /*0150*/ 	.short	0x0005
        /*0152*/ 	.short	0x0028
        /*0154*/ 	.byte	0x00, 0xf0, 0x11, 0x00


	//----- nvinfo : EIATTR_KPARAM_INFO
	.align		4
.L_50:
        /*0158*/ 	.byte	0x04, 0x17
        /*015a*/ 	.short	(.L_52 - .L_51)
.L_51:
        /*015c*/ 	.word	0x00000000
        /*0160*/ 	.short	0x0004
        /*0162*/ 	.short	0x0020
        /*0164*/ 	.byte	0x00, 0xf4, 0x21, 0x00


	//----- nvinfo : EIATTR_KPARAM_INFO
	.align		4
.L_52:
        /*0168*/ 	.byte	0x04, 0x17
        /*016a*/ 	.short	(.L_54 - .L_53)
.L_53:
        /*016c*/ 	.word	0x00000000
        /*0170*/ 	.short	0x0003
        /*0172*/ 	.short	0x0018
        /*0174*/ 	.byte	0x00, 0xf4, 0x21, 0x00


	//----- nvinfo : EIATTR_KPARAM_INFO
	.align		4
.L_54:
        /*0178*/ 	.byte	0x04, 0x17
        /*017a*/ 	.short	(.L_56 - .L_55)
.L_55:
        /*017c*/ 	.word	0x00000000
        /*0180*/ 	.short	0x0002
        /*0182*/ 	.short	0x0010
        /*0184*/ 	.byte	0x00, 0xf4, 0x21, 0x00


	//----- nvinfo : EIATTR_KPARAM_INFO
	.align		4
.L_56:
        /*0188*/ 	.byte	0x04, 0x17
        /*018a*/ 	.short	(.L_58 - .L_57)
.L_57:
        /*018c*/ 	.word	0x00000000
        /*0190*/ 	.short	0x0001
        /*0192*/ 	.short	0x0008
        /*0194*/ 	.byte	0x00, 0xf4, 0x21, 0x00


	//----- nvinfo : EIATTR_KPARAM_INFO
	.align		4
.L_58:
        /*0198*/ 	.byte	0x04, 0x17
        /*019a*/ 	.short	(.L_60 - .L_59)
.L_59:
        /*019c*/ 	.word	0x00000000
        /*01a0*/ 	.short	0x0000
        /*01a2*/ 	.short	0x0000
        /*01a4*/ 	.byte	0x00, 0xf4, 0x21, 0x00


	//----- nvinfo : EIATTR_SPARSE_MMA_MASK
	.align		4
.L_60:
        /*01a8*/ 	.byte	0x03, 0x50
        /*01aa*/ 	.short	0x0000


	//----- nvinfo : EIATTR_MAXREG_COUNT
	.align		4
        /*01ac*/ 	.byte	0x03, 0x1b
        /*01ae*/ 	.short	0x00ff


	//----- nvinfo : EIATTR_NUM_BARRIERS
	.align		4
        /*01b0*/ 	.byte	0x02, 0x4c
        /*01b2*/ 	.byte	0x01
	.zero		1


	//----- nvinfo : EIATTR_COOP_GROUP_MASK_REGIDS
	.align		4
        /*01b4*/ 	.byte	0x04, 0x29
        /*01b6*/ 	.short	(.L_62 - .L_61)


	//   ....[0]....
.L_61:
        /*01b8*/ 	.word	0xffffffff


	//   ....[1]....
        /*01bc*/ 	.word	0xffffffff


	//   ....[2]....
        /*01c0*/ 	.word	0xffffffff


	//   ....[3]....
        /*01c4*/ 	.word	0xffffffff


	//   ....[4]....
        /*01c8*/ 	.word	0xffffffff


	//   ....[5]....
        /*01cc*/ 	.word	0xffffffff


	//   ....[6]....
        /*01d0*/ 	.word	0xffffffff


	//   ....[7]....
        /*01d4*/ 	.word	0xffffffff


	//----- nvinfo : EIATTR_COOP_GROUP_INSTR_OFFSETS
	.align		4
.L_62:
        /*01d8*/ 	.byte	0x04, 0x28
        /*01da*/ 	.short	(.L_64 - .L_63)


	//   ....[0]....
.L_63:
        /*01dc*/ 	.word	0x000009f0


	//   ....[1]....
        /*01e0*/ 	.word	0x00000aa0


	//   ....[2]....
        /*01e4*/ 	.word	0x00000ac0


	//   ....[3]....
        /*01e8*/ 	.word	0x00000c10


	//   ....[4]....
        /*01ec*/ 	.word	0x00001090


	//   ....[5]....
        /*01f0*/ 	.word	0x000010b0


	//   ....[6]....
        /*01f4*/ 	.word	0x000010d0


	//   ....[7]....
        /*01f8*/ 	.word	0x00001110


	//----- nvinfo : EIATTR_VRC_CTA_INIT_COUNT
	.align		4
.L_64:
        /*01fc*/ 	.byte	0x02, 0x4a
	.zero		1
	.zero		1


	//----- nvinfo : EIATTR_EXIT_INSTR_OFFSETS
	.align		4
        /*0200*/ 	.byte	0x04, 0x1c
        /*0202*/ 	.short	(.L_66 - .L_65)


	//   ....[0]....
.L_65:
        /*0204*/ 	.word	0x00001bf0


	//   ....[1]....
        /*0208*/ 	.word	0x00001c20


	//----- nvinfo : EIATTR_REQNTID
	.align		4
.L_66:
        /*020c*/ 	.byte	0x04, 0x10
        /*020e*/ 	.short	(.L_68 - .L_67)
.L_67:
        /*0210*/ 	.word	0x00000100
        /*0214*/ 	.word	0x00000001
        /*0218*/ 	.word	0x00000001


	//----- nvinfo : EIATTR_CBANK_PARAM_SIZE
	.align		4
.L_68:
        /*021c*/ 	.byte	0x03, 0x19
        /*021e*/ 	.short	0x0088


	//----- nvinfo : EIATTR_PARAM_CBANK
	.align		4
        /*0220*/ 	.byte	0x04, 0x0a
        /*0222*/ 	.short	(.L_70 - .L_69)
	.align		4
.L_69:
        /*0224*/ 	.word	index@(.nv.constant0.attn_fwd)
        /*0228*/ 	.short	0x0380
        /*022a*/ 	.short	0x0088


	//----- nvinfo : EIATTR_SW_WAR
	.align		4
.L_70:
        /*022c*/ 	.byte	0x04, 0x36
        /*022e*/ 	.short	(.L_72 - .L_71)
.L_71:
        /*0230*/ 	.word	0x00000008
.L_72:


//--------------------- .nv.compat                --------------------------
	.section	.nv.compat,"",@"SHT_CUDA_COMPAT_INFO"
	.align	4
        /*0000*/ 	.byte	0x02, 0x02, 0x01, 0x00, 0x02, 0x05, 0x05, 0x00, 0x02, 0x03, 0x00, 0x00, 0x02, 0x06, 0x01, 0x00


//--------------------- .nv.callgraph             --------------------------
	.section	.nv.callgraph,"",@"SHT_CUDA_CALLGRAPH"
	.align	4
	.sectionentsize	8
	.align		4
        /*0000*/ 	.word	0x00000000
	.align		4
        /*0004*/ 	.word	0xffffffff
	.align		4
        /*0008*/ 	.word	0x00000000
	.align		4
        /*000c*/ 	.word	0xfffffffe
	.align		4
        /*0010*/ 	.word	0x00000000
	.align		4
        /*0014*/ 	.word	0xfffffffd
	.align		4
        /*0018*/ 	.word	0x00000000
	.align		4
        /*001c*/ 	.word	0xfffffffc


//--------------------- .nv.constant4             --------------------------
	.section	.nv.constant4,"a",@progbits
	.align	8
	.align		8
.nv.constant4:
        /*0000*/ 	.dword	_$_str


//--------------------- .text.attn_fwd            --------------------------
	.section	.text.attn_fwd,"ax",@progbits
	.align	128
        .global         attn_fwd
        .type           attn_fwd,@function
        .size           attn_fwd,(.L_x_3 - attn_fwd)
        .other          attn_fwd,@"STO_CUDA_ENTRY STV_DEFAULT"
attn_fwd:
.text.attn_fwd:
[----:B------:R-:W0:Y:S01]  /*0000*/  LDC R1, c[0x0][0x37c] ;  /* 0x0000df00ff017b82 */ /* 0x000e220000000800 */
[----:B------:R-:W1:Y:S07]  /*0010*/  S2R R20, SR_TID.X ;  /* 0x0000000000147919 */ /* 0x000e6e0000002100 */
[----:B------:R-:W2:Y:S01]  /*0020*/  S2UR UR6, SR_CTAID.Y ;  /* 0x00000000000679c3 */ /* 0x000ea20000002600 */
[----:B------:R-:W2:Y:S01]  /*0030*/  LDCU.64 UR4, c[0x0][0x3b0] ;  /* 0x00007600ff0477ac */ /* 0x000ea20008000a00 */
[----:B------:R-:W3:Y:S01]  /*0040*/  S2R R3, SR_CTAID.X ;  /* 0x0000000000037919 */ /* 0x000ee20000002500 */
[----:B------:R-:W4:Y:S05]  /*0050*/  LDCU.64 UR10, c[0x0][0x358] ;  /* 0x00006b00ff0a77ac */ /* 0x000f2a0008000a00 */
[----:B------:R-:W5:Y:S08]  /*0060*/  LDC R4, c[0x0][0x3b8] ;  /* 0x0000ee00ff047b82 */ /* 0x000f700000000800 */
[----:B------:R-:W0:Y:S01]  /*0070*/  LDC.64 R6, c[0x0][0x380] ;  /* 0x0000e000ff067b82 */ /* 0x000e220000000a00 */
[----:B--2---:R-:W-:-:S04]  /*0080*/  UIMAD UR4, UR6, UR4, URZ ;  /* 0x00000004060472a4 */ /* 0x004fc8000f8e02ff */
[----:B------:R-:W-:Y:S01]  /*0090*/  USHF.L.U32 UR7, UR4, 0x1, URZ ;  /* 0x0000000104077899 */ /* 0x000fe200080006ff */
[----:B-1----:R-:W-:Y:S02]  /*00a0*/  LOP3.LUT R10, R20, 0x1f, RZ, 0xc0, !PT ;  /* 0x0000001f140a7812 */ /* 0x002fe400078ec0ff */
[----:B------:R-:W-:Y:S02]  /*00b0*/  SHF.R.U32.HI R8, RZ, 0x5, R20 ;  /* 0x00000005ff087819 */ /* 0x000fe40000011614 */
[----:B---3--:R-:W-:Y:S02]  /*00c0*/  LEA R0, R3, R10, 0x5 ;  /* 0x0000000a03007211 */ /* 0x008fe400078e28ff */
[----:B------:R-:W-:-:S03]  /*00d0*/  SGXT.U32 R8, R8, 0x3 ;  /* 0x000000030808781a */ /* 0x000fc60000000000 */
[----:B------:R-:W-:Y:S01]  /*00e0*/  IMAD R2, R0, UR5, RZ ;  /* 0x0000000500027c24 */ /* 0x000fe2000f8e02ff */
[----:B------:R-:W-:Y:S01]  /*00f0*/  UIMAD.WIDE UR4, UR4, 0x2, URZ ;  /* 0x00000002040478a5 */ /* 0x000fe2000f8e02ff */
[----:B-----5:R-:W-:-:S03]  /*0100*/  IMAD R5, R8, R4, RZ ;  /* 0x0000000408057224 */ /* 0x020fc600078e02ff */
[C---:B------:R-:W-:Y:S01]  /*0110*/  SHF.L.U32 R3, R2.reuse, 0x1, RZ ;  /* 0x0000000102037819 */ /* 0x040fe200000006ff */
[----:B------:R-:W-:-:S03]  /*0120*/  IMAD.HI R2, R2, 0x2, RZ ;  /* 0x0000000202027827 */ /* 0x000fc600078e02ff */
[----:B0-----:R-:W-:Y:S01]  /*0130*/  IADD3 R6, P0, P1, R3, UR7, R6 ;  /* 0x0000000703067c10 */ /* 0x001fe2000f91e006 */
[----:B------:R-:W-:Y:S01]  /*0140*/  UMOV UR4, 0x400 ;  /* 0x0000040000047882 */ /* 0x000fe20000000000 */
[----:B------:R-:W-:Y:S01]  /*0150*/  LEA R3, R4, R5, 0x3 ;  /* 0x0000000504037211 */ /* 0x000fe200078e18ff */
[----:B------:R-:W0:Y:S01]  /*0160*/  LDCU UR7, c[0x0][0x3f0] ;  /* 0x00007e00ff0777ac */ /* 0x000e220008000800 */
[----:B------:R-:W-:Y:S02]  /*0170*/  IADD3.X R2, PT, PT, R2, UR5, R7, P0, P1 ;  /* 0x0000000502027c10 */ /* 0x000fe400087e2407 */
[-C--:B------:R-:W-:Y:S02]  /*0180*/  LEA R4, P0, R5, R6.reuse, 0x1 ;  /* 0x0000000605047211 */ /* 0x080fe400078008ff */
[----:B------:R-:W-:Y:S02]  /*0190*/  LEA R6, P1, R3, R6, 0x1 ;  /* 0x0000000603067211 */ /* 0x000fe400078208ff */
[----:B------:R-:W-:-:S02]  /*01a0*/  LEA.HI.X.SX32 R5, R5, R2, 0x1, P0 ;  /* 0x0000000205057211 */ /* 0x000fc400000f0eff */
[----:B------:R-:W-:-:S04]  /*01b0*/  LEA.HI.X.SX32 R7, R3, R2, 0x1, P1 ;  /* 0x0000000203077211 */ /* 0x000fc800008f0eff */
[----:B----4-:R-:W2:Y:S04]  /*01c0*/  LDG.E.U16 R5, desc[UR10][R4.64] ;  /* 0x0000000a04057981 */ /* 0x010ea8000c1e1500 */
[----:B------:R-:W3:Y:S01]  /*01d0*/  LDG.E.U16 R7, desc[UR10][R6.64] ;  /* 0x0000000a06077981 */ /* 0x000ee2000c1e1500 */
[----:B------:R-:W1:Y:S01]  /*01e0*/  S2UR UR5, SR_CgaCtaId ;  /* 0x00000000000579c3 */ /* 0x000e620000008800 */
[C---:B------:R-:W-:Y:S01]  /*01f0*/  LOP3.LUT R2, R20.reuse, 0xc0, RZ, 0xc0, !PT ;  /* 0x000000c014027812 */ /* 0x040fe200078ec0ff */
[----:B0-----:R-:W-:Y:S01]  /*0200*/  UISETP.GE.AND UP0, UPT, UR7, 0x1, UPT ;  /* 0x000000010700788c */ /* 0x001fe2000bf06270 */
[----:B------:R-:W-:Y:S02]  /*0210*/  SHF.L.U32 R9, R20, 0x1, RZ ;  /* 0x0000000114097819 */ /* 0x000fe400000006ff */
[----:B------:R-:W-:-:S02]  /*0220*/  CS2R R24, SRZ ;  /* 0x0000000000187805 */ /* 0x000fc4000001ff00 */
[----:B------:R-:W-:Y:S02]  /*0230*/  SHF.R.U32.HI R2, RZ, 0x2, R2 ;  /* 0x00000002ff027819 */ /* 0x000fe40000011602 */
[----:B------:R-:W-:Y:S02]  /*0240*/  CS2R R26, SRZ ;  /* 0x00000000001a7805 */ /* 0x000fe4000001ff00 */
[----:B------:R-:W-:Y:S02]  /*0250*/  MOV R41, 0xff800000 ;  /* 0xff80000000297802 */ /* 0x000fe40000000f00 */
[----:B------:R-:W-:Y:S02]  /*0260*/  CS2R R28, SRZ ;  /* 0x00000000001c7805 */ /* 0x000fe4000001ff00 */
[----:B------:R-:W-:Y:S02]  /*0270*/  LOP3.LUT R2, R2, 0x1fe, R9, 0x78, !PT ;  /* 0x000001fe02027812 */ /* 0x000fe400078e7809 */
[----:B------:R-:W-:-:S02]  /*0280*/  CS2R R30, SRZ ;  /* 0x00000000001e7805 */ /* 0x000fc4000001ff00 */
[----:B------:R-:W-:Y:S02]  /*0290*/  MOV R40, 0x3f800000 ;  /* 0x3f80000000287802 */ /* 0x000fe40000000f00 */
[----:B------:R-:W-:Y:S02]  /*02a0*/  MOV R39, 0x3f800000 ;  /* 0x3f80000000277802 */ /* 0x000fe40000000f00 */
[----:B------:R-:W-:Y:S02]  /*02b0*/  MOV R42, 0xff800000 ;  /* 0xff800000002a7802 */ /* 0x000fe40000000f00 */
[C---:B------:R-:W-:Y:S02]  /*02c0*/  SHF.L.U32 R3, R20.reuse, 0x3, RZ ;  /* 0x0000000314037819 */ /* 0x040fe400000006ff */
[----:B------:R-:W-:Y:S01]  /*02d0*/  SHF.L.U32 R11, R20, 0x5, RZ ;  /* 0x00000005140b7819 */ /* 0x000fe200000006ff */
[----:B-1----:R-:W-:-:S09]  /*02e0*/  ULEA UR5, UR5, UR4, 0x18 ;  /* 0x0000000405057291 */ /* 0x002fd2000f8ec0ff */
[----:B--2---:R0:W-:Y:S04]  /*02f0*/  STS.U16 [R2+UR5], R5 ;  /* 0x0000000502007988 */ /* 0x0041e80008000405 */
[----:B---3--:R0:W-:Y:S01]  /*0300*/  STS.U16 [R2+UR5+0x200], R7 ;  /* 0x0002000702007988 */ /* 0x0081e20008000405 */
[----:B------:R-:W-:Y:S05]  /*0310*/  BRA.U !UP0, `(.L_x_0) ;  /* 0x0000000d08a07547 */ /* 0x000fea000b800000 */
[----:B------:R-:W-:Y:S01]  /*0320*/  LOP3.LUT R13, R9, 0x10, RZ, 0xc0, !PT ;  /* 0x00000010090d7812 */ /* 0x000fe200078ec0ff */
[----:B0-----:R-:W0:Y:S01]  /*0330*/  LDC.64 R4, c[0x0][0x3c0] ;  /* 0x0000f000ff047b82 */ /* 0x001e220000000a00 */
[--C-:B------:R-:W-:Y:S01]  /*0340*/  SHF.R.S32.HI R17, RZ, 0x2, R20.reuse ;  /* 0x00000002ff117819 */ /* 0x100fe20000011414 */
[----:B------:R-:W1:Y:S01]  /*0350*/  LDCU UR4, c[0x0][0x3c8] ;  /* 0x00007900ff0477ac */ /* 0x000e620008000800 */
[----:B------:R-:W-:Y:S02]  /*0360*/  LOP3.LUT R16, R13, 0x20, R20, 0xf8, !PT ;  /* 0x000000200d107812 */ /* 0x000fe400078ef814 */
[----:B------:R-:W-:Y:S02]  /*0370*/  CS2R R24, SRZ ;  /* 0x0000000000187805 */ /* 0x000fe4000001ff00 */
[----:B------:R-:W-:Y:S01]  /*0380*/  SHF.L.U32 R12, R20, 0x6, RZ ;  /* 0x00000006140c7819 */ /* 0x000fe200000006ff */
[----:B------:R-:W2:Y:S01]  /*0390*/  LDCU.64 UR8, c[0x0][0x388] ;  /* 0x00007100ff0877ac */ /* 0x000ea20008000a00 */
[----:B------:R-:W-:Y:S01]  /*03a0*/  LOP3.LUT R13, R16, 0x30, R3, 0x78, !PT ;  /* 0x00000030100d7812 */ /* 0x000fe200078e7803 */
[----:B------:R-:W3:Y:S01]  /*03b0*/  LDC.64 R6, c[0x0][0x3d0] ;  /* 0x0000f400ff067b82 */ /* 0x000ee20000000a00 */
[----:B------:R-:W-:Y:S01]  /*03c0*/  SGXT R16, R17, 0x1 ;  /* 0x000000011110781a */ /* 0x000fe20000000200 */
[----:B------:R-:W4:Y:S01]  /*03d0*/  LDCU.64 UR12, c[0x0][0x390] ;  /* 0x00007200ff0c77ac */ /* 0x000f220008000a00 */
[----:B------:R-:W-:-:S02]  /*03e0*/  LOP3.LUT R14, R20, 0x10, RZ, 0xc0, !PT ;  /* 0x00000010140e7812 */ /* 0x000fc400078ec0ff */
[----:B------:R-:W-:Y:S02]  /*03f0*/  CS2R R26, SRZ ;  /* 0x00000000001a7805 */ /* 0x000fe4000001ff00 */
[----:B------:R-:W-:Y:S02]  /*0400*/  LOP3.LUT R12, R12, 0x1c0, RZ, 0xc0, !PT ;  /* 0x000001c00c0c7812 */ /* 0x000fe400078ec0ff */
[----:B------:R-:W-:Y:S02]  /*0410*/  CS2R R28, SRZ ;  /* 0x00000000001c7805 */ /* 0x000fe4000001ff00 */
[----:B------:R-:W-:Y:S01]  /*0420*/  LEA R15, R14, UR5, 0x5 ;  /* 0x000000050e0f7c11 */ /* 0x000fe2000f8e28ff */
[----:B------:R-:W5:Y:S01]  /*0430*/  LDC R17, c[0x0][0x3d8] ;  /* 0x0000f600ff117b82 */ /* 0x000f620000000800 */
[----:B------:R-:W-:Y:S02]  /*0440*/  LOP3.LUT R36, R12, 0x30, R3, 0xf8, !PT ;  /* 0x000000300c247812 */ /* 0x000fe400078ef803 */
[----:B------:R-:W-:-:S02]  /*0450*/  CS2R R30, SRZ ;  /* 0x00000000001e7805 */ /* 0x000fc4000001ff00 */
[----:B------:R-:W-:Y:S01]  /*0460*/  IADD3 R3, PT, PT, R12, R15, R13 ;  /* 0x0000000f0c037210 */ /* 0x000fe20007ffe00d */
[----:B------:R-:W-:Y:S01]  /*0470*/  IMAD R18, R14, -0x10, R15 ;  /* 0xfffffff00e127824 */ /* 0x000fe200078e020f */
[----:B------:R-:W-:Y:S02]  /*0480*/  LOP3.LUT R16, R16, 0x90, RZ, 0xc0, !PT ;  /* 0x0000009010107812 */ /* 0x000fe400078ec0ff */
[----:B------:R-:W-:Y:S01]  /*0490*/  LOP3.LUT R12, R20, 0xf, RZ, 0xc0, !PT ;  /* 0x0000000f140c7812 */ /* 0x000fe200078ec0ff */
[----:B0-----:R-:W-:Y:S01]  /*04a0*/  IMAD R4, R4, UR6, RZ ;  /* 0x0000000604047c24 */ /* 0x001fe2000f8e02ff */
[--C-:B------:R-:W-:Y:S02]  /*04b0*/  SHF.R.S32.HI R13, RZ, 0x6, R20.reuse ;  /* 0x00000006ff0d7819 */ /* 0x100fe40000011414 */
[----:B------:R-:W-:Y:S01]  /*04c0*/  LOP3.LUT R14, R16, 0x60, R11, 0xf8, !PT ;  /* 0x00000060100e7812 */ /* 0x000fe200078ef80b */
[----:B-1----:R-:W-:Y:S01]  /*04d0*/  IMAD R12, R12, UR4, RZ ;  /* 0x000000040c0c7c24 */ /* 0x002fe2000f8e02ff */
[----:B------:R-:W-:Y:S01]  /*04e0*/  SGXT R11, R13, 0x1 ;  /* 0x000000010d0b781a */ /* 0x000fe20000000200 */
[----:B------:R-:W-:Y:S01]  /*04f0*/  UMOV UR4, URZ ;  /* 0x000000ff00047c82 */ /* 0x000fe20008000000 */
[----:B------:R-:W-:Y:S01]  /*0500*/  SHF.R.U32.HI R20, RZ, 0x4, R20 ;  /* 0x00000004ff147819 */ /* 0x000fe20000011614 */
[----:B---3--:R-:W-:Y:S01]  /*0510*/  IMAD R6, R6, UR6, RZ ;  /* 0x0000000606067c24 */ /* 0x008fe2000f8e02ff */
[----:B------:R-:W-:Y:S01]  /*0520*/  LOP3.LUT R38, R11, 0x90, RZ, 0xc0, !PT ;  /* 0x000000900b267812 */ /* 0x000fe200078ec0ff */
[----:B------:R-:W-:Y:S01]  /*0530*/  IMAD R15, R10, R7, RZ ;  /* 0x000000070a0f7224 */ /* 0x000fe200078e02ff */
[----:B------:R-:W-:-:S02]  /*0540*/  LOP3.LUT R37, R14, 0x10, R9, 0x78, !PT ;  /* 0x000000100e257812 */ /* 0x000fc400078e7809 */
[----:B------:R-:W-:Y:S02]  /*0550*/  SGXT.U32 R14, R20, 0x4 ;  /* 0x00000004140e781a */ /* 0x000fe40000000000 */
[----:B------:R-:W-:Y:S01]  /*0560*/  SHF.L.U32 R11, R12, 0x1, RZ ;  /* 0x000000010c0b7819 */ /* 0x000fe200000006ff */
[----:B-----5:R-:W-:Y:S01]  /*0570*/  IMAD R8, R8, R17, RZ ;  /* 0x0000001108087224 */ /* 0x020fe200078e02ff */
[C---:B------:R-:W-:Y:S01]  /*0580*/  SHF.L.U32 R10, R4.reuse, 0x1, RZ ;  /* 0x00000001040a7819 */ /* 0x040fe200000006ff */
[----:B------:R-:W-:Y:S01]  /*0590*/  IMAD.HI R4, R4, 0x2, RZ ;  /* 0x0000000204047827 */ /* 0x000fe200078e02ff */
[C---:B------:R-:W-:Y:S02]  /*05a0*/  SHF.L.U32 R13, R6.reuse, 0x1, RZ ;  /* 0x00000001060d7819 */ /* 0x040fe400000006ff */
[----:B------:R-:W-:Y:S01]  /*05b0*/  SHF.L.U32 R16, R15, 0x1, RZ ;  /* 0x000000010f107819 */ /* 0x000fe200000006ff */
[----:B------:R-:W-:Y:S01]  /*05c0*/  IMAD.HI R6, R6, 0x2, RZ ;  /* 0x0000000206067827 */ /* 0x000fe200078e02ff */
[----:B------:R-:W-:-:S02]  /*05d0*/  LOP3.LUT R38, R38, 0x17e, R9, 0x78, !PT ;  /* 0x0000017e26267812 */ /* 0x000fc400078e7809 */
[----:B------:R-:W-:Y:S01]  /*05e0*/  LOP3.LUT R36, R36, 0x30, R9, 0x78, !PT ;  /* 0x0000003024247812 */ /* 0x000fe200078e7809 */
[----:B------:R-:W-:Y:S01]  /*05f0*/  IMAD.HI R9, R12, 0x2, RZ ;  /* 0x000000020c097827 */ /* 0x000fe200078e02ff */
[----:B--2---:R-:W-:Y:S01]  /*0600*/  IADD3 R11, P0, P1, R11, UR8, R10 ;  /* 0x000000080b0b7c10 */ /* 0x004fe2000f91e00a */
[----:B------:R-:W0:Y:S01]  /*0610*/  LDCU UR8, c[0x0][0x3a8] ;  /* 0x00007500ff0877ac */ /* 0x000e220008000800 */
[----:B----4-:R-:W-:Y:S01]  /*0620*/  IADD3 R13, P2, P3, R16, UR12, R13 ;  /* 0x0000000c100d7c10 */ /* 0x010fe2000fb5e00d */
[----:B------:R-:W-:Y:S01]  /*0630*/  IMAD.HI R15, R15, 0x2, RZ ;  /* 0x000000020f0f7827 */ /* 0x000fe200078e02ff */
[----:B------:R-:W-:Y:S02]  /*0640*/  IADD3.X R9, PT, PT, R9, UR9, R4, P0, P1 ;  /* 0x0000000909097c10 */ /* 0x000fe400087e2404 */
[----:B------:R-:W-:Y:S01]  /*0650*/  IADD3 R37, PT, PT, R37, R18, RZ ;  /* 0x0000001225257210 */ /* 0x000fe20007ffe0ff */
[----:B------:R-:W-:Y:S01]  /*0660*/  IMAD R14, R14, R5, RZ ;  /* 0x000000050e0e7224 */ /* 0x000fe200078e02ff */
[----:B------:R-:W-:-:S02]  /*0670*/  IADD3.X R15, PT, PT, R15, UR13, R6, P2, P3 ;  /* 0x0000000d0f0f7c10 */ /* 0x000fc400097e6406 */
[----:B------:R-:W-:Y:S02]  /*0680*/  LEA R6, R17, R8, 0x3 ;  /* 0x0000000811067211 */ /* 0x000fe400078e18ff */
[----:B------:R-:W-:Y:S02]  /*0690*/  LEA R4, R5, R14, 0x4 ;  /* 0x0000000e05047211 */ /* 0x000fe400078e20ff */
[----:B------:R-:W-:Y:S02]  /*06a0*/  LEA R50, P3, R6, R13, 0x1 ;  /* 0x0000000d06327211 */ /* 0x000fe400078608ff */
[-C--:B------:R-:W-:Y:S02]  /*06b0*/  LEA R54, P1, R4, R11.reuse, 0x1 ;  /* 0x0000000b04367211 */ /* 0x080fe400078208ff */
[----:B------:R-:W-:Y:S02]  /*06c0*/  LEA R56, P0, R14, R11, 0x1 ;  /* 0x0000000b0e387211 */ /* 0x000fe400078008ff */
[----:B------:R-:W-:-:S02]  /*06d0*/  LEA R52, P2, R8, R13, 0x1 ;  /* 0x0000000d08347211 */ /* 0x000fc400078408ff */
[----:B------:R-:W-:Y:S02]  /*06e0*/  LEA.HI.X.SX32 R55, R4, R9, 0x1, P1 ;  /* 0x0000000904377211 */ /* 0x000fe400008f0eff */
[----:B------:R-:W-:Y:S02]  /*06f0*/  LEA.HI.X.SX32 R51, R6, R15, 0x1, P3 ;  /* 0x0000000f06337211 */ /* 0x000fe400018f0eff */
[----:B------:R-:W-:Y:S02]  /*0700*/  LEA.HI.X.SX32 R57, R14, R9, 0x1, P0 ;  /* 0x000000090e397211 */ /* 0x000fe400000f0eff */
[----:B------:R-:W-:Y:S02]  /*0710*/  LEA.HI.X.SX32 R53, R8, R15, 0x1, P2 ;  /* 0x0000000f08357211 */ /* 0x000fe400010f0eff */
[----:B------:R-:W-:Y:S02]  /*0720*/  MOV R40, 0x3f800000 ;  /* 0x3f80000000287802 */ /* 0x000fe40000000f00 */
[----:B------:R-:W-:-:S02]  /*0730*/  MOV R44, 0xff800000 ;  /* 0xff800000002c7802 */ /* 0x000fc40000000f00 */
[----:B------:R-:W-:Y:S02]  /*0740*/  MOV R4, RZ ;  /* 0x000000ff00047202 */ /* 0x000fe40000000f00 */
[----:B------:R-:W-:Y:S02]  /*0750*/  MOV R6, RZ ;  /* 0x000000ff00067202 */ /* 0x000fe40000000f00 */
[----:B------:R-:W-:Y:S02]  /*0760*/  MOV R47, 0xff800000 ;  /* 0xff800000002f7802 */ /* 0x000fe40000000f00 */
[----:B0-----:R-:W-:-:S07]  /*0770*/  MOV R39, 0x3f800000 ;  /* 0x3f80000000277802 */ /* 0x001fce0000000f00 */
.L_x_1:
[----:B------:R-:W-:-:S04]  /*0780*/  IMAD.WIDE R8, R4, 0x2, R56 ;  /* 0x0000000204087825 */ /* 0x000fc800078e0238 */
[----:B------:R-:W-:Y:S01]  /*0790*/  IMAD.WIDE R10, R4, 0x2, R54 ;  /* 0x00000002040a7825 */ /* 0x000fe200078e0236 */
[----:B------:R-:W2:Y:S04]  /*07a0*/  LDG.E.U16 R17, desc[UR10][R8.64] ;  /* 0x0000000a08117981 */ /* 0x000ea8000c1e1500 */
[----:B------:R-:W3:Y:S01]  /*07b0*/  LDG.E.U16 R45, desc[UR10][R10.64] ;  /* 0x0000000a0a2d7981 */ /* 0x000ee2000c1e1500 */
[C---:B------:R-:W-:Y:S01]  /*07c0*/  IMAD.WIDE R48, R6.reuse, 0x2, R52 ;  /* 0x0000000206307825 */ /* 0x040fe200078e0234 */
[----:B------:R-:W-:Y:S03]  /*07d0*/  BAR.SYNC.DEFER_BLOCKING 0x0 ;  /* 0x0000000000007b1d */ /* 0x000fe60000010000 */
[----:B------:R-:W-:-:S03]  /*07e0*/  IMAD.WIDE R42, R6, 0x2, R50 ;  /* 0x00000002062a7825 */ /* 0x000fc600078e0232 */
[----:B--2---:R-:W-:Y:S04]  /*07f0*/  STS.U16 [R38+UR5+0x400], R17 ;  /* 0x0004001126007988 */ /* 0x004fe80008000405 */
[----:B---3--:R-:W-:Y:S01]  /*0800*/  STS.U16 [R38+UR5+0x600], R45 ;  /* 0x0006002d26007988 */ /* 0x008fe20008000405 */
[----:B------:R-:W-:Y:S06]  /*0810*/  BAR.SYNC.DEFER_BLOCKING 0x0 ;  /* 0x0000000000007b1d */ /* 0x000fec0000010000 */
[----:B------:R-:W2:Y:S04]  /*0820*/  LDG.E.U16 R41, desc[UR10][R48.64] ;  /* 0x0000000a30297981 */ /* 0x000ea8000c1e1500 */
[----:B------:R0:W3:Y:S01]  /*0830*/  LDG.E.U16 R43, desc[UR10][R42.64] ;  /* 0x0000000a2a2b7981 */ /* 0x0000e2000c1e1500 */
[----:B------:R-:W-:Y:S01]  /*0840*/  UIADD3 UR4, UPT, UPT, UR4, 0x20, URZ ;  /* 0x0000002004047890 */ /* 0x000fe2000fffe0ff */
[----:B------:R-:W-:-:S02]  /*0850*/  LEA R4, R5, R4, 0x5 ;  /* 0x0000000405047211 */ /* 0x000fc400078e28ff */
[----:B------:R-:W-:Y:S01]  /*0860*/  LDSM.16.MT88.4 R12, [R3] ;  /* 0x00000000030c783b */ /* 0x000fe20000004200 */
[----:B------:R-:W-:Y:S01]  /*0870*/  UISETP.GE.AND UP0, UPT, UR4, UR7, UPT ;  /* 0x000000070400728c */ /* 0x000fe2000bf06270 */
[----:B------:R-:W-:Y:S02]  /*0880*/  LEA R6, R7, R6, 0x5 ;  /* 0x0000000607067211 */ /* 0x000fe400078e28ff */
[----:B------:R-:W1:Y:S04]  /*0890*/  LDSM.16.M88.4 R20, [R37+0x400] ;  /* 0x000400002514783b */ /* 0x000e680000000200 */
[----:B------:R-:W4:Y:S01]  /*08a0*/  LDSM.16.M88.4 R32, [R37+0x600] ;  /* 0x000600002520783b */ /* 0x000f220000000200 */
[----:B------:R-:W-:Y:S01]  /*08b0*/  BAR.SYNC.DEFER_BLOCKING 0x0 ;  /* 0x0000000000007b1d */ /* 0x000fe20000010000 */
[C---:B-1----:R-:W-:Y:S08]  /*08c0*/  HMMA.16816.F32 R8, R12.reuse, R20, RZ ;  /* 0x000000140c08723c */ /* 0x042ff000000018ff */
[C---:B------:R-:W-:Y:S08]  /*08d0*/  HMMA.16816.F32 R20, R12.reuse, R22, RZ ;  /* 0x000000160c14723c */ /* 0x040ff000000018ff */
[----:B----4-:R-:W-:Y:S03]  /*08e0*/  HMMA.16816.F32 R16, R12, R32, RZ ;  /* 0x000000200c10723c */ /* 0x010fe600000018ff */
[----:B------:R-:W-:Y:S01]  /*08f0*/  FMUL R32, R8, UR8 ;  /* 0x0000000808207c20 */ /* 0x000fe20008400000 */
[----:B------:R-:W-:-:S04]  /*0900*/  FMUL R33, R9, UR8 ;  /* 0x0000000809217c20 */ /* 0x000fc80008400000 */
[----:B------:R-:W-:Y:S03]  /*0910*/  HMMA.16816.F32 R12, R12, R34, RZ ;  /* 0x000000220c0c723c */ /* 0x000fe600000018ff */
[----:B------:R-:W-:-:S05]  /*0920*/  FMUL R34, R20, UR8 ;  /* 0x0000000814227c20 */ /* 0x000fca0008400000 */
[----:B------:R-:W-:Y:S01]  /*0930*/  FMNMX3 R34, R32, R33, R34, !PT ;  /* 0x0000002120227276 */ /* 0x000fe20007800022 */
[----:B------:R-:W-:Y:S02]  /*0940*/  FMUL R32, R21, UR8 ;  /* 0x0000000815207c20 */ /* 0x000fe40008400000 */
[----:B------:R-:W-:-:S05]  /*0950*/  FMUL R33, R16, UR8 ;  /* 0x0000000810217c20 */ /* 0x000fca0008400000 */
[----:B------:R-:W-:Y:S01]  /*0960*/  FMNMX3 R34, R34, R32, R33, !PT ;  /* 0x0000002022227276 */ /* 0x000fe20007800021 */
[----:B------:R-:W-:Y:S02]  /*0970*/  FMUL R32, R17, UR8 ;  /* 0x0000000811207c20 */ /* 0x000fe40008400000 */
[----:B------:R-:W-:-:S05]  /*0980*/  FMUL R33, R12, UR8 ;  /* 0x000000080c217c20 */ /* 0x000fca0008400000 */
[----:B------:R-:W-:Y:S01]  /*0990*/  FMNMX3 R33, R34, R32, R33, !PT ;  /* 0x0000002022217276 */ /* 0x000fe20007800021 */
[----:B------:R-:W-:Y:S01]  /*09a0*/  FMUL R32, R13, UR8 ;  /* 0x000000080d207c20 */ /* 0x000fe20008400000 */
[----:B------:R-:W-:-:S04]  /*09b0*/  FMUL R34, R22, UR8 ;  /* 0x0000000816227c20 */ /* 0x000fc80008400000 */
[----:B------:R-:W-:Y:S01]  /*09c0*/  FMNMX R35, R32, R33, !PT ;  /* 0x0000002120237209 */ /* 0x000fe20007800000 */
[----:B------:R-:W-:Y:S01]  /*09d0*/  FMUL R32, R10, UR8 ;  /* 0x000000080a207c20 */ /* 0x000fe20008400000 */
[----:B------:R-:W-:-:S03]  /*09e0*/  FMUL R33, R11, UR8 ;  /* 0x000000080b217c20 */ /* 0x000fc60008400000 */
[----:B0-----:R-:W0:Y:S02]  /*09f0*/  SHFL.BFLY PT, R42, R35, 0x2, 0x1f ;  /* 0x0c401f00232a7f89 */ /* 0x001e2400000e0000 */
[----:B------:R-:W-:Y:S01]  /*0a00*/  FMNMX3 R34, R32, R33, R34, !PT ;  /* 0x0000002120227276 */ /* 0x000fe20007800022 */
[----:B------:R-:W-:Y:S01]  /*0a10*/  FMUL R32, R23, UR8 ;  /* 0x0000000817207c20 */ /* 0x000fe20008400000 */
[----:B------:R-:W-:-:S05]  /*0a20*/  FMUL R33, R18, UR8 ;  /* 0x0000000812217c20 */ /* 0x000fca0008400000 */
[----:B------:R-:W-:Y:S01]  /*0a30*/  FMNMX3 R34, R34, R32, R33, !PT ;  /* 0x0000002022227276 */ /* 0x000fe20007800021 */
[----:B------:R-:W-:Y:S01]  /*0a40*/  FMUL R32, R19, UR8 ;  /* 0x0000000813207c20 */ /* 0x000fe20008400000 */
[----:B------:R-:W-:-:S05]  /*0a50*/  FMUL R33, R14, UR8 ;  /* 0x000000080e217c20 */ /* 0x000fca0008400000 */
[----:B------:R-:W-:Y:S01]  /*0a60*/  FMNMX3 R33, R34, R32, R33, !PT ;  /* 0x0000002022217276 */ /* 0x000fe20007800021 */
[----:B------:R-:W-:-:S05]  /*0a70*/  FMUL R32, R15, UR8 ;  /* 0x000000080f207c20 */ /* 0x000fca0008400000 */
[----:B------:R-:W-:Y:S02]  /*0a80*/  FMNMX R32, R32, R33, !PT ;  /* 0x0000002120207209 */ /* 0x000fe40007800000 */
[----:B0-----:R-:W-:-:S03]  /*0a90*/  FMNMX R33, R35, R42, !PT ;  /* 0x0000002a23217209 */ /* 0x001fc60007800000 */
[----:B------:R-:W0:Y:S02]  /*0aa0*/  SHFL.BFLY PT, R45, R32, 0x2, 0x1f ;  /* 0x0c401f00202d7f89 */ /* 0x000e2400000e0000 */
[----:B0-----:R-:W-:-:S05]  /*0ab0*/  FMNMX R34, R32, R45, !PT ;  /* 0x0000002d20227209 */ /* 0x001fca0007800000 */
[----:B------:R-:W0:Y:S02]  /*0ac0*/  SHFL.BFLY PT, R42, R34, 0x1, 0x1f ;  /* 0x0c201f00222a7f89 */ /* 0x000e2400000e0000 */
[----:B0-----:R-:W-:-:S05]  /*0ad0*/  FMNMX3 R42, R34, R42, R47, !PT ;  /* 0x0000002a222a7276 */ /* 0x001fca000780002f */
[--C-:B------:R-:W-:Y:S01]  /*0ae0*/  FFMA R10, R10, UR8, -R42.reuse ;  /* 0x000000080a0a7c23 */ /* 0x100fe2000800082a */
[--C-:B------:R-:W-:Y:S01]  /*0af0*/  FFMA R11, R11, UR8, -R42.reuse ;  /* 0x000000080b0b7c23 */ /* 0x100fe2000800082a */
[--C-:B------:R-:W-:Y:S01]  /*0b00*/  FFMA R23, R23, UR8, -R42.reuse ;  /* 0x0000000817177c23 */ /* 0x100fe2000800082a */
[--C-:B------:R-:W-:Y:S01]  /*0b10*/  FFMA R22, R22, UR8, -R42.reuse ;  /* 0x0000000816167c23 */ /* 0x100fe2000800082a */
[----:B------:R-:W-:Y:S01]  /*0b20*/  FMUL R10, R10, 1.4426950216293334961 ;  /* 0x3fb8aa3b0a0a7820 */ /* 0x000fe20000400000 */
[----:B------:R-:W-:Y:S01]  /*0b30*/  FMUL R11, R11, 1.4426950216293334961 ;  /* 0x3fb8aa3b0b0b7820 */ /* 0x000fe20000400000 */
[----:B------:R-:W-:Y:S01]  /*0b40*/  FMUL R46, R23, 1.4426950216293334961 ;  /* 0x3fb8aa3b172e7820 */ /* 0x000fe20000400000 */
[----:B------:R-:W-:Y:S01]  /*0b50*/  FMUL R22, R22, 1.4426950216293334961 ;  /* 0x3fb8aa3b16167820 */ /* 0x000fe20000400000 */
[--C-:B------:R-:W-:Y:S01]  /*0b60*/  FFMA R18, R18, UR8, -R42.reuse ;  /* 0x0000000812127c23 */ /* 0x100fe2000800082a */
[--C-:B------:R-:W-:Y:S01]  /*0b70*/  FFMA R19, R19, UR8, -R42.reuse ;  /* 0x0000000813137c23 */ /* 0x100fe2000800082a */
[----:B------:R-:W-:Y:S01]  /*0b80*/  MUFU.EX2 R10, R10 ;  /* 0x0000000a000a7308 */ /* 0x000fe20000000800 */
[----:B------:R-:W-:-:S04]  /*0b90*/  FFMA R14, R14, UR8, -R42 ;  /* 0x000000080e0e7c23 */ /* 0x000fc8000800082a */
[----:B------:R-:W-:-:S03]  /*0ba0*/  FMUL R14, R14, 1.4426950216293334961 ;  /* 0x3fb8aa3b0e0e7820 */ /* 0x000fc60000400000 */
[----:B------:R-:W0:Y:S08]  /*0bb0*/  MUFU.EX2 R11, R11 ;  /* 0x0000000b000b7308 */ /* 0x000e300000000800 */
[----:B------:R-:W-:Y:S08]  /*0bc0*/  MUFU.EX2 R35, R22 ;  /* 0x0000001600237308 */ /* 0x000ff00000000800 */
[----:B------:R-:W1:Y:S01]  /*0bd0*/  MUFU.EX2 R46, R46 ;  /* 0x0000002e002e7308 */ /* 0x000e620000000800 */
[----:B0-----:R-:W-:Y:S01]  /*0be0*/  FADD R34, R10, R11 ;  /* 0x0000000b0a227221 */ /* 0x001fe20000000000 */
[----:B-1----:R-:W-:Y:S01]  /*0bf0*/  F2FP.F16.F32.PACK_AB R23, R46, R35 ;  /* 0x000000232e17723e */ /* 0x002fe200000000ff */
[----:B--2---:R-:W-:Y:S04]  /*0c00*/  STS.U16 [R2+UR5+0x400], R41 ;  /* 0x0004002902007988 */ /* 0x004fe80008000405 */
[----:B------:R-:W0:Y:S04]  /*0c10*/  SHFL.BFLY PT, R41, R33, 0x1, 0x1f ;  /* 0x0c201f0021297f89 */ /* 0x000e2800000e0000 */
[----:B---3--:R1:W-:Y:S01]  /*0c20*/  STS.U16 [R2+UR5+0x600], R43 ;  /* 0x0006002b02007988 */ /* 0x0083e20008000405 */
        /* <DEDUP_REMOVED lines=9> */
[----:B------:R-:W-:Y:S01]  /*0cc0*/  F2FP.F16.F32.PACK_AB R21, R11, R10 ;  /* 0x0000000a0b15723e */ /* 0x000fe200000000ff */
[--C-:B------:R-:W-:Y:S01]  /*0cd0*/  FFMA R17, R17, UR8, -R41.reuse ;  /* 0x0000000811117c23 */ /* 0x100fe20008000829 */
[----:B------:R-:W-:Y:S01]  /*0ce0*/  MUFU.EX2 R8, R8 ;  /* 0x0000000800087308 */ /* 0x000fe20000000800 */
[--C-:B------:R-:W-:Y:S01]  /*0cf0*/  FFMA R16, R16, UR8, -R41.reuse ;  /* 0x0000000810107c23 */ /* 0x100fe20008000829 */
[----:B------:R-:W-:-:S06]  /*0d00*/  FFMA R12, R12, UR8, -R41 ;  /* 0x000000080c0c7c23 */ /* 0x000fcc0008000829 */
[----:B------:R-:W0:Y:S08]  /*0d10*/  MUFU.EX2 R9, R9 ;  /* 0x0000000900097308 */ /* 0x000e300000000800 */
[----:B------:R-:W2:Y:S08]  /*0d20*/  MUFU.EX2 R32, R32 ;  /* 0x0000002000207308 */ /* 0x000eb00000000800 */
[----:B------:R-:W3:Y:S01]  /*0d30*/  MUFU.EX2 R45, R45 ;  /* 0x0000002d002d7308 */ /* 0x000ee20000000800 */
[----:B0-----:R-:W-:Y:S01]  /*0d40*/  FADD R33, R8, R9 ;  /* 0x0000000908217221 */ /* 0x001fe20000000000 */
[----:B------:R-:W-:Y:S01]  /*0d50*/  F2FP.F16.F32.PACK_AB R20, R9, R8 ;  /* 0x000000080914723e */ /* 0x000fe200000000ff */
[----:B------:R-:W-:-:S04]  /*0d60*/  FADD R8, -R41, R44 ;  /* 0x0000002c29087221 */ /* 0x000fc80000000100 */
[----:B-1----:R-:W-:Y:S01]  /*0d70*/  FMUL R43, R8, 1.4426950216293334961 ;  /* 0x3fb8aa3b082b7820 */ /* 0x002fe20000400000 */
[----:B------:R-:W-:Y:S01]  /*0d80*/  FADD R8, -R42, R47 ;  /* 0x0000002f2a087221 */ /* 0x000fe20000000100 */
[----:B--2---:R-:W-:Y:S01]  /*0d90*/  FADD R48, R32, R33 ;  /* 0x0000002120307221 */ /* 0x004fe20000000000 */
[----:B------:R-:W-:Y:S02]  /*0da0*/  FADD R47, R35, R34 ;  /* 0x00000022232f7221 */ /* 0x000fe40000000000 */
[----:B------:R-:W-:Y:S01]  /*0db0*/  FMUL R44, R8, 1.4426950216293334961 ;  /* 0x3fb8aa3b082c7820 */ /* 0x000fe20000400000 */
[----:B------:R-:W-:Y:S01]  /*0dc0*/  BAR.SYNC.DEFER_BLOCKING 0x0 ;  /* 0x0000000000007b1d */ /* 0x000fe20000010000 */
[----:B------:R-:W-:Y:S01]  /*0dd0*/  FADD R46, R46, R47 ;  /* 0x0000002f2e2e7221 */ /* 0x000fe20000000000 */
[----:B------:R-:W-:Y:S02]  /*0de0*/  MOV R47, R42 ;  /* 0x0000002a002f7202 */ /* 0x000fe40000000f00 */
[C---:B---3--:R-:W-:Y:S01]  /*0df0*/  F2FP.F16.F32.PACK_AB R22, R45.reuse, R32 ;  /* 0x000000202d16723e */ /* 0x048fe200000000ff */
[----:B------:R-:W-:Y:S01]  /*0e00*/  FADD R45, R45, R48 ;  /* 0x000000302d2d7221 */ /* 0x000fe20000000000 */
[----:B------:R-:W0:Y:S08]  /*0e10*/  MUFU.EX2 R43, R43 ;  /* 0x0000002b002b7308 */ /* 0x000e300000000800 */
[----:B------:R-:W1:Y:S01]  /*0e20*/  MUFU.EX2 R44, R44 ;  /* 0x0000002c002c7308 */ /* 0x000e620000000800 */
[C---:B0-----:R-:W-:Y:S01]  /*0e30*/  FMUL R32, R43.reuse, R28 ;  /* 0x0000001c2b207220 */ /* 0x041fe20000400000 */
[----:B------:R-:W0:Y:S01]  /*0e40*/  LDSM.16.M88.4 R8, [R36+UR5+0x400] ;  /* 0x000400052408783b */ /* 0x000e220008000200 */
[C---:B------:R-:W-:Y:S01]  /*0e50*/  FMUL R33, R43.reuse, R29 ;  /* 0x0000001d2b217220 */ /* 0x040fe20000400000 */
[C---:B------:R-:W-:Y:S01]  /*0e60*/  FMUL R24, R43.reuse, R24 ;  /* 0x000000182b187220 */ /* 0x040fe20000400000 */
[----:B------:R-:W-:Y:S01]  /*0e70*/  FMUL R25, R43, R25 ;  /* 0x000000192b197220 */ /* 0x000fe20000400000 */
[C---:B-1----:R-:W-:Y:S01]  /*0e80*/  FMUL R34, R44.reuse, R30 ;  /* 0x0000001e2c227220 */ /* 0x042fe20000400000 */
[C---:B------:R-:W-:Y:S01]  /*0e90*/  FMUL R35, R44.reuse, R31 ;  /* 0x0000001f2c237220 */ /* 0x040fe20000400000 */
[C---:B------:R-:W-:Y:S01]  /*0ea0*/  FMUL R26, R44.reuse, R26 ;  /* 0x0000001a2c1a7220 */ /* 0x040fe20000400000 */
[----:B------:R-:W1:Y:S01]  /*0eb0*/  LDSM.16.M88.4 R28, [R36+UR5+0x600] ;  /* 0x00060005241c783b */ /* 0x000e620008000200 */
[----:B------:R-:W-:-:S07]  /*0ec0*/  FMUL R27, R44, R27 ;  /* 0x0000001b2c1b7220 */ /* 0x000fce0000400000 */
[----:B0-----:R-:W-:Y:S01]  /*0ed0*/  HMMA.16816.F32 R24, R20, R8, R24 ;  /* 0x000000081418723c */ /* 0x001fe20000001818 */
[----:B------:R-:W-:Y:S01]  /*0ee0*/  FMUL R9, R17, 1.4426950216293334961 ;  /* 0x3fb8aa3b11097820 */ /* 0x000fe20000400000 */
[----:B------:R-:W-:Y:S01]  /*0ef0*/  FMUL R17, R18, 1.4426950216293334961 ;  /* 0x3fb8aa3b12117820 */ /* 0x000fe20000400000 */
[----:B------:R-:W-:Y:S01]  /*0f00*/  FMUL R8, R16, 1.4426950216293334961 ;  /* 0x3fb8aa3b10087820 */ /* 0x000fe20000400000 */
[----:B------:R-:W-:-:S03]  /*0f10*/  FMUL R18, R19, 1.4426950216293334961 ;  /* 0x3fb8aa3b13127820 */ /* 0x000fc60000400000 */
[----:B------:R-:W-:Y:S01]  /*0f20*/  MUFU.EX2 R9, R9 ;  /* 0x0000000900097308 */ /* 0x000fe20000000800 */
[----:B-1----:R-:W-:Y:S01]  /*0f30*/  HMMA.16816.F32 R32, R20, R28, R32 ;  /* 0x0000001c1420723c */ /* 0x002fe20000001820 */
[----:B------:R-:W-:Y:S01]  /*0f40*/  FMUL R20, R12, 1.4426950216293334961 ;  /* 0x3fb8aa3b0c147820 */ /* 0x000fe20000400000 */
[----:B------:R-:W-:-:S05]  /*0f50*/  FFMA R12, R13, UR8, -R41 ;  /* 0x000000080d0c7c23 */ /* 0x000fca0008000829 */
[----:B------:R-:W0:Y:S01]  /*0f60*/  MUFU.EX2 R17, R17 ;  /* 0x0000001100117308 */ /* 0x000e220000000800 */
[----:B------:R-:W-:Y:S01]  /*0f70*/  FMUL R16, R12, 1.4426950216293334961 ;  /* 0x3fb8aa3b0c107820 */ /* 0x000fe20000400000 */
[----:B------:R-:W-:-:S04]  /*0f80*/  FFMA R12, R15, UR8, -R42 ;  /* 0x000000080f0c7c23 */ /* 0x000fc8000800082a */
[----:B------:R-:W-:Y:S02]  /*0f90*/  FMUL R12, R12, 1.4426950216293334961 ;  /* 0x3fb8aa3b0c0c7820 */ /* 0x000fe40000400000 */
[----:B------:R-:W1:Y:S08]  /*0fa0*/  MUFU.EX2 R8, R8 ;  /* 0x0000000800087308 */ /* 0x000e700000000800 */
[----:B------:R-:W2:Y:S01]  /*0fb0*/  MUFU.EX2 R18, R18 ;  /* 0x0000001200127308 */ /* 0x000ea20000000800 */
[----:B0-----:R-:W-:-:S07]  /*0fc0*/  FADD R19, R17, R46 ;  /* 0x0000002e11137221 */ /* 0x001fce0000000000 */
[----:B------:R-:W0:Y:S01]  /*0fd0*/  MUFU.EX2 R15, R14 ;  /* 0x0000000e000f7308 */ /* 0x000e220000000800 */
[----:B-1----:R-:W-:-:S04]  /*0fe0*/  FADD R22, R8, R45 ;  /* 0x0000002d08167221 */ /* 0x002fc80000000000 */
[----:B------:R-:W-:-:S03]  /*0ff0*/  FADD R22, R9, R22 ;  /* 0x0000001609167221 */ /* 0x000fc60000000000 */
[----:B------:R-:W1:Y:S01]  /*1000*/  MUFU.EX2 R13, R20 ;  /* 0x00000014000d7308 */ /* 0x000e620000000800 */
[----:B--2---:R-:W-:-:S07]  /*1010*/  FADD R28, R18, R19 ;  /* 0x00000013121c7221 */ /* 0x004fce0000000000 */
[----:B------:R2:W3:Y:S01]  /*1020*/  MUFU.EX2 R20, R12 ;  /* 0x0000000c00147308 */ /* 0x0004e20000000800 */
[----:B0-----:R-:W-:-:S07]  /*1030*/  FADD R23, R15, R28 ;  /* 0x0000001c0f177221 */ /* 0x001fce0000000000 */
[----:B------:R-:W0:Y:S01]  /*1040*/  MUFU.EX2 R16, R16 ;  /* 0x0000001000107308 */ /* 0x000e220000000800 */
[----:B-1----:R-:W-:Y:S01]  /*1050*/  FADD R19, R13, R22 ;  /* 0x000000160d137221 */ /* 0x002fe20000000000 */
[----:B--2---:R-:W-:Y:S01]  /*1060*/  F2FP.F16.F32.PACK_AB R12, R9, R8 ;  /* 0x00000008090c723e */ /* 0x004fe200000000ff */
[C---:B---3--:R-:W-:Y:S01]  /*1070*/  FADD R23, R20.reuse, R23 ;  /* 0x0000001714177221 */ /* 0x048fe20000000000 */
[----:B------:R-:W-:-:S04]  /*1080*/  F2FP.F16.F32.PACK_AB R15, R20, R15 ;  /* 0x0000000f140f723e */ /* 0x000fc800000000ff */
[----:B------:R-:W1:Y:S01]  /*1090*/  SHFL.BFLY PT, R22, R23, 0x2, 0x1f ;  /* 0x0c401f0017167f89 */ /* 0x000e6200000e0000 */
[----:B0-----:R-:W-:-:S05]  /*10a0*/  FADD R21, R16, R19 ;  /* 0x0000001310157221 */ /* 0x001fca0000000000 */
[----:B------:R-:W0:Y:S01]  /*10b0*/  SHFL.BFLY PT, R14, R21, 0x2, 0x1f ;  /* 0x0c401f00150e7f89 */ /* 0x000e2200000e0000 */
[----:B-1----:R-:W-:-:S05]  /*10c0*/  FADD R45, R23, R22 ;  /* 0x00000016172d7221 */ /* 0x002fca0000000000 */
[----:B------:R-:W1:Y:S01]  /*10d0*/  SHFL.BFLY PT, R46, R45, 0x1, 0x1f ;  /* 0x0c201f002d2e7f89 */ /* 0x000e6200000e0000 */
[----:B0-----:R-:W-:Y:S01]  /*10e0*/  FADD R19, R21, R14 ;  /* 0x0000000e15137221 */ /* 0x001fe20000000000 */
[----:B------:R-:W-:Y:S02]  /*10f0*/  F2FP.F16.F32.PACK_AB R14, R16, R13 ;  /* 0x0000000d100e723e */ /* 0x000fe400000000ff */
[----:B------:R-:W-:Y:S02]  /*1100*/  F2FP.F16.F32.PACK_AB R13, R18, R17 ;  /* 0x00000011120d723e */ /* 0x000fe400000000ff */
[----:B------:R-:W0:Y:S05]  /*1110*/  SHFL.BFLY PT, R22, R19, 0x1, 0x1f ;  /* 0x0c201f0013167f89 */ /* 0x000e2a00000e0000 */
[C---:B------:R-:W-:Y:S08]  /*1120*/  HMMA.16816.F32 R24, R12.reuse, R10, R24 ;  /* 0x0000000a0c18723c */ /* 0x040ff00000001818 */
[----:B------:R-:W-:Y:S01]  /*1130*/  HMMA.16816.F32 R28, R12, R30, R32 ;  /* 0x0000001e0c1c723c */ /* 0x000fe20000001820 */
[----:B-1----:R-:W-:-:S04]  /*1140*/  FADD R9, R45, R46 ;  /* 0x0000002e2d097221 */ /* 0x002fc80000000000 */
[----:B------:R-:W-:Y:S01]  /*1150*/  FFMA R39, R44, R39, R9 ;  /* 0x000000272c277223 */ /* 0x000fe20000000009 */
[----:B------:R-:W-:Y:S01]  /*1160*/  MOV R44, R41 ;  /* 0x00000029002c7202 */ /* 0x000fe20000000f00 */
[----:B0-----:R-:W-:-:S04]  /*1170*/  FADD R22, R19, R22 ;  /* 0x0000001613167221 */ /* 0x001fc80000000000 */
[----:B------:R-:W-:Y:S01]  /*1180*/  FFMA R40, R43, R40, R22 ;  /* 0x000000282b287223 */ /* 0x000fe20000000016 */
[----:B------:R-:W-:Y:S08]  /*1190*/  BRA.U !UP0, `(.L_x_1) ;  /* 0xfffffff508787547 */ /* 0x000ff0000b83ffff */
.L_x_0:
[----:B0-----:R-:W0:Y:S01]  /*11a0*/  S2R R2, SR_TID.X ;  /* 0x0000000000027919 */ /* 0x001e220000002100 */
[----:B------:R-:W1:Y:S01]  /*11b0*/  S2UR UR5, SR_CgaCtaId ;  /* 0x00000000000579c3 */ /* 0x000e620000008800 */
[C---:B------:R-:W-:Y:S01]  /*11c0*/  FSETP.GT.AND P3, PT, |R40|.reuse, 8.50705917302346158658e+37, PT ;  /* 0x7e8000002800780b */ /* 0x040fe20003f64200 */
[C---:B------:R-:W-:Y:S01]  /*11d0*/  FMUL R5, R40.reuse, 8388608 ;  /* 0x4b00000028057820 */ /* 0x040fe20000400000 */
[C---:B------:R-:W-:Y:S01]  /*11e0*/  FSETP.GEU.AND P4, PT, R40.reuse, 1.175494350822287508e-38, PT ;  /* 0x008000002800780b */ /* 0x040fe20003f8e000 */
[----:B------:R-:W-:Y:S01]  /*11f0*/  UMOV UR4, 0x400 ;  /* 0x0000040000047882 */ /* 0x000fe20000000000 */
[----:B------:R-:W-:Y:S01]  /*1200*/  FSETP.GEU.AND P2, PT, |R40|, 1.175494350822287508e-38, PT ;  /* 0x008000002800780b */ /* 0x000fe20003f4e200 */
[----:B------:R-:W-:Y:S01]  /*1210*/  FMUL R9, R39, 8388608 ;  /* 0x4b00000027097820 */ /* 0x000fe20000400000 */
[----:B------:R-:W-:Y:S01]  /*1220*/  FSEL R5, R5, R40, !P4 ;  /* 0x0000002805057208 */ /* 0x000fe20006000000 */
[----:B------:R-:W-:Y:S01]  /*1230*/  BAR.SYNC.DEFER_BLOCKING 0x0 ;  /* 0x0000000000007b1d */ /* 0x000fe20000010000 */
[----:B------:R-:W-:-:S02]  /*1240*/  FSETP.GT.AND P1, PT, |R39|, 8.50705917302346158658e+37, PT ;  /* 0x7e8000002700780b */ /* 0x000fc40003f24200 */
[----:B------:R-:W-:Y:S02]  /*1250*/  IADD3 R6, PT, PT, R5, -0x3f3504f3, RZ ;  /* 0xc0cafb0d05067810 */ /* 0x000fe40007ffe0ff */
[----:B------:R-:W-:Y:S01]  /*1260*/  FSETP.GEU.AND P0, PT, |R39|, 1.175494350822287508e-38, PT ;  /* 0x008000002700780b */ /* 0x000fe20003f0e200 */
[----:B------:R-:W-:Y:S01]  /*1270*/  @P3 FMUL R40, R40, 0.25 ;  /* 0x3e80000028283820 */ /* 0x000fe20000400000 */
[----:B------:R-:W-:Y:S01]  /*1280*/  LOP3.LUT R8, R6, 0xff800000, RZ, 0xc0, !PT ;  /* 0xff80000006087812 */ /* 0x000fe200078ec0ff */
[----:B------:R-:W-:Y:S01]  /*1290*/  @P3 FMUL R29, R29, 0.25 ;  /* 0x3e8000001d1d3820 */ /* 0x000fe20000400000 */
[----:B------:R-:W-:Y:S01]  /*12a0*/  FSEL R7, RZ, -23, P4 ;  /* 0xc1b80000ff077808 */ /* 0x000fe20002000000 */
[----:B------:R-:W-:Y:S01]  /*12b0*/  @!P2 FMUL R40, R40, 16777216 ;  /* 0x4b8000002828a820 */ /* 0x000fe20000400000 */
[----:B------:R-:W-:Y:S01]  /*12c0*/  I2FP.F32.S32 R6, R8 ;  /* 0x0000000800067245 */ /* 0x000fe20000201400 */
[----:B------:R-:W-:Y:S01]  /*12d0*/  @P3 FMUL R28, R28, 0.25 ;  /* 0x3e8000001c1c3820 */ /* 0x000fe20000400000 */
[----:B------:R-:W-:Y:S01]  /*12e0*/  FSETP.GEU.AND P4, PT, R39, 1.175494350822287508e-38, PT ;  /* 0x008000002700780b */ /* 0x000fe20003f8e000 */
[----:B------:R-:W-:Y:S01]  /*12f0*/  @P3 FMUL R25, R25, 0.25 ;  /* 0x3e80000019193820 */ /* 0x000fe20000400000 */
[----:B------:R-:W-:Y:S01]  /*1300*/  @P3 FMUL R24, R24, 0.25 ;  /* 0x3e80000018183820 */ /* 0x000fe20000400000 */
[----:B-1----:R-:W-:Y:S01]  /*1310*/  ULEA UR7, UR5, UR4, 0x18 ;  /* 0x0000000405077291 */ /* 0x002fe2000f8ec0ff */
[----:B------:R-:W-:Y:S01]  /*1320*/  FFMA.FTZ R7, R6, 1.1920928955078125e-07, R7 ;  /* 0x3400000006077823 */ /* 0x000fe20000010007 */
[----:B------:R-:W-:Y:S01]  /*1330*/  FSEL R6, R9, R39, !P4 ;  /* 0x0000002709067208 */ /* 0x000fe20006000000 */
[----:B------:R-:W-:Y:S01]  /*1340*/  @P1 FMUL R39, R39, 0.25 ;  /* 0x3e80000027271820 */ /* 0x000fe20000400000 */
[----:B------:R-:W-:Y:S01]  /*1350*/  @!P2 FMUL R29, R29, 16777216 ;  /* 0x4b8000001d1da820 */ /* 0x000fe20000400000 */
[----:B------:R-:W-:Y:S01]  /*1360*/  @!P2 FMUL R28, R28, 16777216 ;  /* 0x4b8000001c1ca820 */ /* 0x000fe20000400000 */
[----:B------:R-:W-:Y:S01]  /*1370*/  IADD3 R9, PT, PT, R6, -0x3f3504f3, RZ ;  /* 0xc0cafb0d06097810 */ /* 0x000fe20007ffe0ff */
[----:B------:R-:W-:Y:S01]  /*1380*/  @!P0 FMUL R39, R39, 16777216 ;  /* 0x4b80000027278820 */ /* 0x000fe20000400000 */
[----:B0-----:R-:W-:Y:S01]  /*1390*/  SHF.L.U32 R3, R2, 0x3, RZ ;  /* 0x0000000302037819 */ /* 0x001fe200000006ff */
[----:B------:R-:W-:Y:S01]  /*13a0*/  @!P2 FMUL R25, R25, 16777216 ;  /* 0x4b8000001919a820 */ /* 0x000fe20000400000 */
[--C-:B------:R-:W-:Y:S01]  /*13b0*/  SHF.R.U32.HI R4, RZ, 0x1, R2.reuse ;  /* 0x00000001ff047819 */ /* 0x100fe20000011602 */
[----:B------:R-:W-:Y:S01]  /*13c0*/  @!P2 FMUL R24, R24, 16777216 ;  /* 0x4b8000001818a820 */ /* 0x000fe20000400000 */
[----:B------:R-:W-:Y:S01]  /*13d0*/  SHF.L.U32 R11, R2, 0x5, RZ ;  /* 0x00000005020b7819 */ /* 0x000fe200000006ff */
[----:B------:R-:W-:Y:S01]  /*13e0*/  @P1 FMUL R31, R31, 0.25 ;  /* 0x3e8000001f1f1820 */ /* 0x000fe20000400000 */
[----:B------:R-:W-:Y:S01]  /*13f0*/  LOP3.LUT R3, R3, 0x38, RZ, 0xc0, !PT ;  /* 0x0000003803037812 */ /* 0x000fe200078ec0ff */
[----:B------:R-:W-:Y:S01]  /*1400*/  @P1 FMUL R30, R30, 0.25 ;  /* 0x3e8000001e1e1820 */ /* 0x000fe20000400000 */
[----:B------:R-:W-:Y:S01]  /*1410*/  LOP3.LUT R4, R4, 0x4, RZ, 0xc0, !PT ;  /* 0x0000000404047812 */ /* 0x000fe200078ec0ff */
[----:B------:R-:W-:Y:S01]  /*1420*/  @P1 FMUL R27, R27, 0.25 ;  /* 0x3e8000001b1b1820 */ /* 0x000fe20000400000 */
[----:B------:R-:W-:Y:S01]  /*1430*/  LOP3.LUT R13, R11, 0x60, RZ, 0xc0, !PT ;  /* 0x000000600b0d7812 */ /* 0x000fe200078ec0ff */
[----:B------:R-:W-:Y:S01]  /*1440*/  @P1 FMUL R26, R26, 0.25 ;  /* 0x3e8000001a1a1820 */ /* 0x000fe20000400000 */
[----:B------:R-:W-:Y:S01]  /*1450*/  IADD3 R3, PT, PT, R4, UR7, R3 ;  /* 0x0000000704037c10 */ /* 0x000fe2000fffe003 */
[----:B------:R-:W-:Y:S01]  /*1460*/  @!P0 FMUL R31, R31, 16777216 ;  /* 0x4b8000001f1f8820 */ /* 0x000fe20000400000 */
[----:B------:R-:W-:Y:S01]  /*1470*/  LOP3.LUT R11, R11, 0x300, RZ, 0xc0, !PT ;  /* 0x000003000b0b7812 */ /* 0x000fe200078ec0ff */
[----:B------:R-:W-:Y:S01]  /*1480*/  @!P0 FMUL R30, R30, 16777216 ;  /* 0x4b8000001e1e8820 */ /* 0x000fe20000400000 */
[----:B------:R-:W-:Y:S01]  /*1490*/  SHF.L.U32 R4, R2, 0x2, RZ ;  /* 0x0000000202047819 */ /* 0x000fe200000006ff */
[----:B------:R-:W-:Y:S01]  /*14a0*/  @!P0 FMUL R27, R27, 16777216 ;  /* 0x4b8000001b1b8820 */ /* 0x000fe20000400000 */
[----:B------:R-:W-:Y:S01]  /*14b0*/  SHF.R.S32.HI R10, RZ, 0x5, R2 ;  /* 0x00000005ff0a7819 */ /* 0x000fe20000011402 */
[----:B------:R-:W-:Y:S01]  /*14c0*/  @!P0 FMUL R26, R26, 16777216 ;  /* 0x4b8000001a1a8820 */ /* 0x000fe20000400000 */
[----:B------:R-:W-:Y:S01]  /*14d0*/  LOP3.LUT R15, R11, 0xfc, R4, 0xf8, !PT ;  /* 0x000000fc0b0f7812 */ /* 0x000fe200078ef804 */
[----:B------:R-:W0:Y:S01]  /*14e0*/  LDCU.64 UR4, c[0x0][0x3e0] ;  /* 0x00007c00ff0477ac */ /* 0x000e220008000a00 */
[----:B------:R-:W1:Y:S01]  /*14f0*/  MUFU.RCP R11, R40 ;  /* 0x00000028000b7308 */ /* 0x000e620000001000 */
[----:B------:R-:W-:-:S02]  /*1500*/  LOP3.LUT R12, R2, 0xc0, RZ, 0xc0, !PT ;  /* 0x000000c0020c7812 */ /* 0x000fc400078ec0ff */
[----:B------:R-:W-:Y:S02]  /*1510*/  LOP3.LUT R13, R13, 0x1c, R2, 0xf8, !PT ;  /* 0x0000001c0d0d7812 */ /* 0x000fe400078ef802 */
[----:B------:R-:W-:Y:S02]  /*1520*/  SGXT R10, R10, 0x1 ;  /* 0x000000010a0a781a */ /* 0x000fe40000000200 */
[----:B------:R-:W-:Y:S02]  /*1530*/  SHF.R.U32.HI R12, RZ, 0x1, R12 ;  /* 0x00000001ff0c7819 */ /* 0x000fe4000001160c */
[----:B------:R-:W-:Y:S02]  /*1540*/  LOP3.LUT R21, R13, 0x240, R10, 0x78, !PT ;  /* 0x000002400d157812 */ /* 0x000fe400078e780a */
[----:B------:R-:W2:Y:S01]  /*1550*/  MUFU.RCP R13, R39 ;  /* 0x00000027000d7308 */ /* 0x000ea20000001000 */
[----:B------:R-:W-:Y:S02]  /*1560*/  LOP3.LUT R10, R15, R12, RZ, 0x3c, !PT ;  /* 0x0000000c0f0a7212 */ /* 0x000fe400078e3cff */
[----:B------:R-:W-:-:S02]  /*1570*/  LOP3.LUT R15, R9, 0xff800000, RZ, 0xc0, !PT ;  /* 0xff800000090f7812 */ /* 0x000fc400078ec0ff */
[----:B------:R-:W-:Y:S01]  /*1580*/  MOV R16, 0x3dc6b27f ;  /* 0x3dc6b27f00107802 */ /* 0x000fe20000000f00 */
[C---:B-1----:R-:W-:Y:S01]  /*1590*/  FMUL R17, R11.reuse, R29 ;  /* 0x0000001d0b117220 */ /* 0x042fe20000400000 */
[C---:B------:R-:W-:Y:S01]  /*15a0*/  FMUL R18, R11.reuse, R28 ;  /* 0x0000001c0b127220 */ /* 0x040fe20000400000 */
[C---:B------:R-:W-:Y:S01]  /*15b0*/  FMUL R20, R11.reuse, R25 ;  /* 0x000000190b147220 */ /* 0x040fe20000400000 */
[----:B------:R-:W-:Y:S01]  /*15c0*/  FMUL R19, R11, R24 ;  /* 0x000000180b137220 */ /* 0x000fe20000400000 */
[----:B------:R-:W-:Y:S01]  /*15d0*/  IADD3 R11, PT, PT, R5, -R8, RZ ;  /* 0x80000008050b7210 */ /* 0x000fe20007ffe0ff */
[----:B0-----:R-:W-:Y:S01]  /*15e0*/  UIMAD UR4, UR6, UR4, URZ ;  /* 0x00000004060472a4 */ /* 0x001fe2000f8e02ff */
[----:B------:R-:W-:Y:S02]  /*15f0*/  IADD3 R12, PT, PT, R6, -R15, RZ ;  /* 0x8000000f060c7210 */ /* 0x000fe40007ffe0ff */
[----:B------:R-:W-:Y:S01]  /*1600*/  F2FP.F16.F32.PACK_AB R18, R18, R19 ;  /* 0x000000131212723e */ /* 0x000fe200000000ff */
[----:B------:R-:W-:Y:S01]  /*1610*/  FADD R11, R11, -1 ;  /* 0xbf8000000b0b7421 */ /* 0x000fe20000000000 */
[----:B------:R-:W-:Y:S01]  /*1620*/  F2FP.F16.F32.PACK_AB R17, R17, R20 ;  /* 0x000000141111723e */ /* 0x000fe200000000ff */
[----:B------:R-:W-:Y:S01]  /*1630*/  FADD R12, R12, -1 ;  /* 0xbf8000000c0c7421 */ /* 0x000fe20000000000 */
[----:B--2---:R-:W-:Y:S01]  /*1640*/  FMUL R14, R13, R31 ;  /* 0x0000001f0d0e7220 */ /* 0x004fe20000400000 */
[-C--:B------:R-:W-:Y:S01]  /*1650*/  FFMA.FTZ R8, R11, R16.reuse, -0.16845393180847167969 ;  /* 0xbe2c7f300b087423 */ /* 0x080fe20000010010 */
[C---:B------:R-:W-:Y:S01]  /*1660*/  FMUL R27, R13.reuse, R27 ;  /* 0x0000001b0d1b7220 */ /* 0x040fe20000400000 */
[C---:B------:R-:W-:Y:S01]  /*1670*/  FFMA.FTZ R9, R12.reuse, R16, -0.16845393180847167969 ;  /* 0xbe2c7f300c097423 */ /* 0x040fe20000010010 */
[C---:B------:R-:W-:Y:S01]  /*1680*/  FMUL R16, R13.reuse, R30 ;  /* 0x0000001e0d107220 */ /* 0x040fe20000400000 */
[----:B------:R-:W-:Y:S01]  /*1690*/  FMUL R13, R13, R26 ;  /* 0x0000001a0d0d7220 */ /* 0x000fe20000400000 */
[C---:B------:R-:W-:Y:S01]  /*16a0*/  FFMA.FTZ R8, R11.reuse, R8, 0.1716887056827545166 ;  /* 0x3e2fcf2a0b087423 */ /* 0x040fe20000010008 */
[----:B------:R-:W-:Y:S01]  /*16b0*/  FFMA.FTZ R9, R12, R9, 0.1716887056827545166 ;  /* 0x3e2fcf2a0c097423 */ /* 0x000fe20000010009 */
[----:B------:R-:W-:Y:S01]  /*16c0*/  F2FP.F16.F32.PACK_AB R27, R14, R27 ;  /* 0x0000001b0e1b723e */ /* 0x000fe200000000ff */
[----:B------:R0:W-:Y:S01]  /*16d0*/  STS [R21+UR7], R18 ;  /* 0x0000001215007988 */ /* 0x0001e20008000807 */
[----:B------:R-:W-:Y:S01]  /*16e0*/  F2FP.F16.F32.PACK_AB R16, R16, R13 ;  /* 0x0000000d1010723e */ /* 0x000fe200000000ff */
[----:B------:R-:W-:Y:S01]  /*16f0*/  FFMA.FTZ R8, R11, R8, -0.17900948226451873779 ;  /* 0xbe374e430b087423 */ /* 0x000fe20000010008 */
[----:B------:R-:W-:Y:S01]  /*1700*/  LOP3.LUT R19, R21, 0x20, RZ, 0x3c, !PT ;  /* 0x0000002015137812 */ /* 0x000fe200078e3cff */
[C---:B------:R-:W-:Y:S01]  /*1710*/  FFMA.FTZ R9, R12.reuse, R9, -0.17900948226451873779 ;  /* 0xbe374e430c097423 */ /* 0x040fe20000010009 */
[----:B------:R-:W-:Y:S01]  /*1720*/  STS [R21+UR7+0x80], R17 ;  /* 0x0000801115007988 */ /* 0x000fe20008000807 */
[----:B------:R-:W-:Y:S01]  /*1730*/  FFMA.FTZ R8, R11, R8, 0.20512372255325317383 ;  /* 0x3e520bf40b087423 */ /* 0x000fe20000010008 */
[----:B------:R-:W-:Y:S01]  /*1740*/  ISETP.GE.U32.AND P2, PT, R5, 0x7f800000, PT ;  /* 0x7f8000000500780c */ /* 0x000fe20003f46070 */
[C---:B------:R-:W-:Y:S01]  /*1750*/  FFMA.FTZ R9, R12.reuse, R9, 0.20512372255325317383 ;  /* 0x3e520bf40c097423 */ /* 0x040fe20000010009 */
[----:B------:R1:W-:Y:S01]  /*1760*/  STS [R19+UR7+0x100], R16 ;  /* 0x0001001013007988 */ /* 0x0003e20008000807 */
[C---:B------:R-:W-:Y:S01]  /*1770*/  FFMA.FTZ R8, R11.reuse, R8, -0.24046532809734344482 ;  /* 0xbe763c8b0b087423 */ /* 0x040fe20000010008 */
[----:B0-----:R-:W0:Y:S01]  /*1780*/  LDC R18, c[0x0][0x3e8] ;  /* 0x0000fa00ff127b82 */ /* 0x001e220000000800 */
[C---:B------:R-:W-:Y:S01]  /*1790*/  FFMA.FTZ R9, R12.reuse, R9, -0.24046532809734344482 ;  /* 0xbe763c8b0c097423 */ /* 0x040fe20000010009 */
[----:B------:R-:W-:Y:S01]  /*17a0*/  STS [R19+UR7+0x180], R27 ;  /* 0x0001801b13007988 */ /* 0x000fe20008000807 */
[----:B------:R-:W-:Y:S01]  /*17b0*/  FFMA.FTZ R8, R11, R8, 0.28857114911079406738 ;  /* 0x3e93bf990b087423 */ /* 0x000fe20000010008 */
[----:B------:R-:W-:Y:S01]  /*17c0*/  USHF.L.U32 UR8, UR4, 0x1, URZ ;  /* 0x0000000104087899 */ /* 0x000fe200080006ff */
[----:B------:R-:W-:-:S03]  /*17d0*/  FFMA.FTZ R9, R12, R9, 0.28857114911079406738 ;  /* 0x3e93bf990c097423 */ /* 0x000fc60000010009 */
[----:B------:R-:W-:Y:S01]  /*17e0*/  BAR.SYNC.DEFER_BLOCKING 0x0 ;  /* 0x0000000000007b1d */ /* 0x000fe20000010000 */
[C---:B------:R-:W-:Y:S01]  /*17f0*/  FFMA.FTZ R8, R11.reuse, R8, -0.36067417263984680176 ;  /* 0xbeb8aa490b087423 */ /* 0x040fe20000010008 */
[----:B-1----:R-:W-:Y:S01]  /*1800*/  I2FP.F32.S32 R16, R15 ;  /* 0x0000000f00107245 */ /* 0x002fe20000201400 */
[----:B------:R-:W-:Y:S01]  /*1810*/  FFMA.FTZ R9, R12, R9, -0.36067417263984680176 ;  /* 0xbeb8aa490c097423 */ /* 0x000fe20000010009 */
[----:B------:R-:W-:Y:S01]  /*1820*/  ISETP.GE.U32.AND P0, PT, R6, 0x7f800000, PT ;  /* 0x7f8000000600780c */ /* 0x000fe20003f06070 */
[----:B------:R-:W-:Y:S01]  /*1830*/  FFMA.FTZ R14, R11, R8, 0.48089820146560668945 ;  /* 0x3ef6384a0b0e7423 */ /* 0x000fe20000010008 */
[----:B------:R-:W-:Y:S01]  /*1840*/  FSETP.NEU.AND P1, PT, R5, RZ, PT ;  /* 0x000000ff0500720b */ /* 0x000fe20003f2d000 */
[C---:B------:R-:W-:Y:S02]  /*1850*/  FFMA.FTZ R13, R12.reuse, R9, 0.48089820146560668945 ;  /* 0x3ef6384a0c0d7423 */ /* 0x040fe40000010009 */
[----:B------:R-:W1:Y:S01]  /*1860*/  LDC.64 R8, c[0x0][0x398] ;  /* 0x0000e600ff087b82 */ /* 0x000e620000000a00 */
[----:B------:R-:W-:Y:S01]  /*1870*/  FFMA.FTZ R14, R11, R14, -0.72134751081466674805 ;  /* 0xbf38aa3b0b0e7423 */ /* 0x000fe2000001000e */
[----:B------:R-:W-:Y:S01]  /*1880*/  FFMA.FTZ R17, R12, R13, -0.72134751081466674805 ;  /* 0xbf38aa3b0c117423 */ /* 0x000fe2000001000d */
[----:B------:R-:W-:-:S02]  /*1890*/  FSEL R13, RZ, -23, P4 ;  /* 0xc1b80000ff0d7808 */ /* 0x000fc40002000000 */
[C---:B------:R-:W-:Y:S01]  /*18a0*/  FMUL R14, R11.reuse, R14 ;  /* 0x0000000e0b0e7220 */ /* 0x040fe20000400000 */
[----:B------:R-:W-:Y:S02]  /*18b0*/  FMUL R17, R12, R17 ;  /* 0x000000110c117220 */ /* 0x000fe40000400000 */
[----:B------:R-:W-:Y:S01]  /*18c0*/  FFMA.FTZ R13, R16, 1.1920928955078125e-07, R13 ;  /* 0x34000000100d7823 */ /* 0x000fe2000001000d */
[C---:B------:R-:W-:Y:S01]  /*18d0*/  FMUL R14, R11.reuse, R14 ;  /* 0x0000000e0b0e7220 */ /* 0x040fe20000400000 */
[C---:B------:R-:W-:Y:S01]  /*18e0*/  FMUL R17, R12.reuse, R17 ;  /* 0x000000110c117220 */ /* 0x040fe20000400000 */
[----:B------:R-:W-:Y:S02]  /*18f0*/  SHF.R.U32.HI R16, RZ, 0x5, R2 ;  /* 0x00000005ff107819 */ /* 0x000fe40000011602 */
[----:B------:R-:W-:Y:S01]  /*1900*/  FFMA.FTZ R14, R11, 1.4426950216293334961, R14 ;  /* 0x3fb8aa3b0b0e7823 */ /* 0x000fe2000001000e */
[----:B------:R-:W-:Y:S01]  /*1910*/  FFMA.FTZ R12, R12, 1.4426950216293334961, R17 ;  /* 0x3fb8aa3b0c0c7823 */ /* 0x000fe20000010011 */
[----:B------:R1:W2:Y:S01]  /*1920*/  LDS R15, [R10+UR7] ;  /* 0x000000070a0f7984 */ /* 0x0002a20008000800 */
[----:B------:R-:W-:-:S02]  /*1930*/  IMAD R11, R0, UR5, RZ ;  /* 0x00000005000b7c24 */ /* 0x000fc4000f8e02ff */
[----:B------:R-:W-:Y:S01]  /*1940*/  FADD R7, R7, R14 ;  /* 0x0000000e07077221 */ /* 0x000fe20000000000 */
[----:B------:R-:W-:Y:S01]  /*1950*/  FADD R12, R13, R12 ;  /* 0x0000000c0d0c7221 */ /* 0x000fe20000000000 */
[----:B------:R-:W-:Y:S01]  /*1960*/  @P2 MOV R14, 0x7f800000 ;  /* 0x7f800000000e2802 */ /* 0x000fe20000000f00 */
[----:B------:R-:W-:Y:S01]  /*1970*/  UIMAD.WIDE UR4, UR4, 0x2, URZ ;  /* 0x00000002040478a5 */ /* 0x000fe2000f8e02ff */
[----:B------:R-:W-:-:S03]  /*1980*/  SHF.L.U32 R13, R11, 0x1, RZ ;  /* 0x000000010b0d7819 */ /* 0x000fc600000006ff */
[----:B------:R-:W-:Y:S01]  /*1990*/  @P2 FFMA.FTZ R7, R5, R14, +INF ;  /* 0x7f80000005072423 */ /* 0x000fe2000001000e */
[----:B-1----:R-:W-:Y:S01]  /*19a0*/  IADD3 R10, P3, P4, R13, UR8, R8 ;  /* 0x000000080d0a7c10 */ /* 0x002fe2000fc7e008 */
[----:B------:R-:W-:Y:S01]  /*19b0*/  IMAD.HI R8, R11, 0x2, RZ ;  /* 0x000000020b087827 */ /* 0x000fe200078e02ff */
[----:B------:R-:W-:Y:S02]  /*19c0*/  SGXT.U32 R11, R16, 0x3 ;  /* 0x00000003100b781a */ /* 0x000fe40000000000 */
[----:B------:R-:W-:Y:S01]  /*19d0*/  FSETP.NEU.AND P2, PT, R6, RZ, PT ;  /* 0x000000ff0600720b */ /* 0x000fe20003f4d000 */
[----:B------:R-:W1:Y:S01]  /*19e0*/  LDC.64 R16, c[0x0][0x3a0] ;  /* 0x0000e800ff107b82 */ /* 0x000e620000000a00 */
[----:B------:R-:W-:Y:S01]  /*19f0*/  IADD3.X R14, PT, PT, R8, UR5, R9, P3, P4 ;  /* 0x00000005080e7c10 */ /* 0x000fe20009fe8409 */
[----:B0-----:R-:W-:Y:S01]  /*1a00*/  IMAD R5, R11, R18, RZ ;  /* 0x000000120b057224 */ /* 0x001fe200078e02ff */
[----:B------:R-:W-:Y:S01]  /*1a10*/  LOP3.LUT R8, R4, 0x40, RZ, 0xc0, !PT ;  /* 0x0000004004087812 */ /* 0x000fe200078ec0ff */
[----:B------:R-:W0:Y:S01]  /*1a20*/  LDCU UR4, c[0x0][0x3ec] ;  /* 0x00007d80ff0477ac */ /* 0x000e220008000800 */
[----:B------:R-:W-:-:S02]  /*1a30*/  @P0 MOV R11, 0x7f800000 ;  /* 0x7f800000000b0802 */ /* 0x000fc40000000f00 */
[C---:B------:R-:W-:Y:S02]  /*1a40*/  LEA R4, P3, R5.reuse, R10, 0x1 ;  /* 0x0000000a05047211 */ /* 0x040fe400078608ff */
[----:B------:R-:W-:Y:S01]  /*1a50*/  LEA R9, R18, R5, 0x3 ;  /* 0x0000000512097211 */ /* 0x000fe200078e18ff */
[----:B------:R-:W-:Y:S01]  /*1a60*/  @P0 FFMA.FTZ R12, R6, R11, +INF ;  /* 0x7f800000060c0423 */ /* 0x000fe2000001000b */
[----:B------:R-:W-:Y:S02]  /*1a70*/  LEA.HI.X.SX32 R5, R5, R14, 0x1, P3 ;  /* 0x0000000e05057211 */ /* 0x000fe400018f0eff */
[----:B------:R-:W-:Y:S02]  /*1a80*/  LEA R6, P0, R9, R10, 0x1 ;  /* 0x0000000a09067211 */ /* 0x000fe400078008ff */
[----:B------:R-:W-:Y:S02]  /*1a90*/  IADD3 R11, PT, PT, R8, R3, RZ ;  /* 0x00000003080b7210 */ /* 0x000fe40007ffe0ff */
[----:B------:R-:W-:-:S02]  /*1aa0*/  FSEL R8, R7, -INF , P1 ;  /* 0xff80000007087808 */ /* 0x000fc40000800000 */
[----:B------:R-:W-:Y:S02]  /*1ab0*/  LEA.HI.X.SX32 R7, R9, R14, 0x1, P0 ;  /* 0x0000000e09077211 */ /* 0x000fe400000f0eff */
[----:B------:R-:W-:Y:S01]  /*1ac0*/  FSEL R3, R12, -INF , P2 ;  /* 0xff8000000c037808 */ /* 0x000fe20001000000 */
[----:B------:R-:W-:Y:S01]  /*1ad0*/  FFMA R8, R8, 0.69314718246459960938, R41 ;  /* 0x3f31721808087823 */ /* 0x000fe20000000029 */
[----:B------:R-:W-:Y:S01]  /*1ae0*/  SHF.L.U32 R10, R2, 0x1, RZ ;  /* 0x00000001020a7819 */ /* 0x000fe200000006ff */
[----:B0-----:R-:W-:Y:S01]  /*1af0*/  UIMAD UR4, UR6, UR4, URZ ;  /* 0x00000004060472a4 */ /* 0x001fe2000f8e02ff */
[----:B--2---:R0:W-:Y:S01]  /*1b00*/  STG.E.U16 desc[UR10][R4.64], R15 ;  /* 0x0000000f04007986 */ /* 0x0041e2000c10150a */
[----:B------:R-:W-:Y:S01]  /*1b10*/  FFMA R9, R3, 0.69314718246459960938, R42 ;  /* 0x3f31721803097823 */ /* 0x000fe2000000002a */
[----:B------:R-:W-:Y:S01]  /*1b20*/  LOP3.LUT R10, R10, 0x78, RZ, 0xc0, !PT ;  /* 0x000000780a0a7812 */ /* 0x000fe200078ec0ff */
[----:B------:R-:W-:Y:S01]  /*1b30*/  USHF.L.U32 UR6, UR4, 0x2, URZ ;  /* 0x0000000204067899 */ /* 0x000fe200080006ff */
[----:B------:R-:W-:Y:S01]  /*1b40*/  LOP3.LUT P0, RZ, R2, 0xe0, RZ, 0xc0, !PT ;  /* 0x000000e002ff7812 */ /* 0x000fe2000780c0ff */
[----:B------:R-:W-:Y:S01]  /*1b50*/  UIMAD.WIDE UR4, UR4, 0x4, URZ ;  /* 0x00000004040478a5 */ /* 0x000fe2000f8e02ff */
[C---:B------:R-:W-:Y:S01]  /*1b60*/  SHF.L.U32 R3, R0.reuse, 0x2, RZ ;  /* 0x0000000200037819 */ /* 0x040fe200000006ff */
[----:B------:R-:W-:-:S03]  /*1b70*/  IMAD.HI R0, R0, 0x4, RZ ;  /* 0x0000000400007827 */ /* 0x000fc600078e02ff */
[----:B-1----:R-:W-:Y:S02]  /*1b80*/  IADD3 R2, P1, P2, R3, UR6, R16 ;  /* 0x0000000603027c10 */ /* 0x002fe4000fa3e010 */
[----:B0-----:R-:W-:Y:S02]  /*1b90*/  PRMT R5, R15, 0x7632, R5 ;  /* 0x000076320f057816 */ /* 0x001fe40000000005 */
[----:B------:R-:W-:-:S03]  /*1ba0*/  IADD3.X R3, PT, PT, R0, UR5, R17, P1, P2 ;  /* 0x0000000500037c10 */ /* 0x000fc60008fe4411 */
[----:B------:R0:W-:Y:S01]  /*1bb0*/  STG.E.U16 desc[UR10][R6.64], R5 ;  /* 0x0000000506007986 */ /* 0x0001e2000c10150a */
[----:B------:R-:W-:Y:S06]  /*1bc0*/  BAR.SYNC.DEFER_BLOCKING 0x0 ;  /* 0x0000000000007b1d */ /* 0x000fec0000010000 */
[----:B------:R0:W-:Y:S02]  /*1bd0*/  STS.64 [R10+UR7], R8 ;  /* 0x000000080a007988 */ /* 0x0001e40008000a07 */
[----:B------:R-:W-:Y:S06]  /*1be0*/  BAR.SYNC.DEFER_BLOCKING 0x0 ;  /* 0x0000000000007b1d */ /* 0x000fec0000010000 */
[----:B------:R-:W-:Y:S05]  /*1bf0*/  @P0 EXIT ;  /* 0x000000000000094d */ /* 0x000fea0003800000 */
[----:B------:R-:W1:Y:S04]  /*1c00*/  LDS R11, [R11] ;  /* 0x000000000b0b7984 */ /* 0x000e680000000800 */
[----:B-1----:R-:W-:Y:S01]  /*1c10*/  STG.E desc[UR10][R2.64], R11 ;  /* 0x0000000b02007986 */ /* 0x002fe2000c10190a */
[----:B------:R-:W-:Y:S05]  /*1c20*/  EXIT ;  /* 0x000000000000794d */ /* 0x000fea0003800000 */
.L_x_2:
[----:B------:R-:W-:-:S00]  /*1c30*/  BRA `(.L_x_2) ;  /* 0xfffffffc00fc7947 */ /* 0x000fc0000383ffff */
[----:B------:R-:W-:-:S00]  /*1c40*/  NOP ;  /* 0x0000000000007918 */ /* 0x000fc00000000000 */
        /* <DEDUP_REMOVED lines=11> */
.L_x_3:


//--------------------- .nv.global.init           --------------------------
	.section	.nv.global.init,"aw",@progbits
.nv.global.init:
	.type		_$_str,@object
	.size		_$_str,(.L_0 - _$_str)
_$_str:
        /*0000*/ 	.byte	0x5f, 0x5f, 0x43, 0x55, 0x44, 0x41, 0x5f, 0x46, 0x54, 0x5a, 0x00
.L_0:


//--------------------- .nv.shared.attn_fwd       --------------------------
	.section	.nv.shared.attn_fwd,"aw",@nobits
	.sectionflags	@""
	.align	16
	.zero		1024


//--------------------- .nv.shared.reserved.0     --------------------------
	.section	.nv.shared.reserved.0,"aw",@nobits
	.weak		__nv_reservedSMEM_offset_0_alias
	.size		__nv_reservedSMEM_offset_0_alias, 0, 64
	.other		__nv_reservedSMEM_offset_0_alias,@"STO_CUDA_RESERVED_SHARED STV_DEFAULT"
__nv_reservedSMEM_offset_0_alias:
	.zero		0
	.zero		64


//--------------------- .nv.constant0.attn_fwd    --------------------------
	.section	.nv.constant0.attn_fwd,"a",@progbits
	.sectionflags	@""
	.align	4
.nv.constant0.attn_fwd:
	.zero		1032


//--------------------- SYMBOLS --------------------------

	.type		.nv.reservedSmem.offset0,@object
	.size		.nv.reservedSmem.offset0,0x4
	.type		.nv.reservedSmem.cap,@object
	.size		.nv.reservedSmem.cap,0x4
